//
// Generated by NVIDIA NVVM Compiler
//
// Compiler Build ID: CL-36424714
// Cuda compilation tools, release 13.0, V13.0.88
// Based on NVVM 20.0.0
//

.version 9.0
.target sm_100
.address_size 64

	// .globl	_Z19matmul_kernel_naivePKfS0_Pfi
// _ZZ19matmul_kernel_tiledILi16EEvPKfS1_PfiE2sA has been demoted
// _ZZ19matmul_kernel_tiledILi16EEvPKfS1_PfiE2sB has been demoted

.visible .entry _Z19matmul_kernel_naivePKfS0_Pfi(
	.param .u64 .ptr .align 1 _Z19matmul_kernel_naivePKfS0_Pfi_param_0,
	.param .u64 .ptr .align 1 _Z19matmul_kernel_naivePKfS0_Pfi_param_1,
	.param .u64 .ptr .align 1 _Z19matmul_kernel_naivePKfS0_Pfi_param_2,
	.param .u32 _Z19matmul_kernel_naivePKfS0_Pfi_param_3
)
{
	.reg .pred 	%p<10>;
	.reg .b32 	%r<40>;
	.reg .b32 	%f<67>;
	.reg .b64 	%rd<67>;

	ld.param.u64 	%rd14, [_Z19matmul_kernel_naivePKfS0_Pfi_param_0];
	ld.param.u64 	%rd15, [_Z19matmul_kernel_naivePKfS0_Pfi_param_1];
	ld.param.u32 	%r18, [_Z19matmul_kernel_naivePKfS0_Pfi_param_3];
	cvta.to.global.u64 	%rd1, %rd15;
	cvta.to.global.u64 	%rd2, %rd14;
	mov.u32 	%r19, %ctaid.y;
	mov.u32 	%r20, %ntid.y;
	mov.u32 	%r21, %tid.y;
	mad.lo.s32 	%r1, %r19, %r20, %r21;
	mov.u32 	%r22, %ctaid.x;
	mov.u32 	%r23, %ntid.x;
	mov.u32 	%r24, %tid.x;
	mad.lo.s32 	%r2, %r22, %r23, %r24;
	max.s32 	%r25, %r1, %r2;
	setp.ge.s32 	%p1, %r25, %r18;
	@%p1 bra 	$L__BB0_13;
	mul.lo.s32 	%r3, %r18, %r1;
	and.b32  	%r4, %r18, 7;
	setp.lt.u32 	%p2, %r18, 8;
	mov.f32 	%f66, 0f00000000;
	mov.b32 	%r38, 0;
	@%p2 bra 	$L__BB0_4;
	and.b32  	%r38, %r18, 2147483640;
	neg.s32 	%r36, %r38;
	mul.wide.s32 	%rd16, %r18, 4;
	add.s64 	%rd3, %rd1, %rd16;
	shl.b32 	%r7, %r18, 3;
	mul.wide.s32 	%rd17, %r18, 8;
	add.s64 	%rd4, %rd1, %rd17;
	mul.wide.s32 	%rd18, %r18, 12;
	add.s64 	%rd5, %rd1, %rd18;
	mul.wide.s32 	%rd19, %r18, 16;
	add.s64 	%rd6, %rd1, %rd19;
	mul.wide.s32 	%rd20, %r18, 20;
	add.s64 	%rd7, %rd1, %rd20;
	mul.wide.s32 	%rd21, %r18, 24;
	add.s64 	%rd8, %rd1, %rd21;
	mul.wide.s32 	%rd22, %r18, 28;
	add.s64 	%rd9, %rd1, %rd22;
	mul.wide.u32 	%rd23, %r3, 4;
	add.s64 	%rd24, %rd23, %rd2;
	add.s64 	%rd66, %rd24, 16;
	mov.f32 	%f66, 0f00000000;
	mov.u32 	%r35, %r2;
$L__BB0_3:
	.pragma "nounroll";
	mul.wide.s32 	%rd25, %r35, 4;
	add.s64 	%rd26, %rd3, %rd25;
	add.s64 	%rd27, %rd4, %rd25;
	add.s64 	%rd28, %rd5, %rd25;
	add.s64 	%rd29, %rd6, %rd25;
	add.s64 	%rd30, %rd7, %rd25;
	add.s64 	%rd31, %rd8, %rd25;
	add.s64 	%rd32, %rd9, %rd25;
	add.s64 	%rd33, %rd1, %rd25;
	ld.global.f32 	%f16, [%rd66+-16];
	ld.global.f32 	%f17, [%rd33];
	fma.rn.f32 	%f18, %f16, %f17, %f66;
	ld.global.f32 	%f19, [%rd66+-12];
	ld.global.f32 	%f20, [%rd26];
	fma.rn.f32 	%f21, %f19, %f20, %f18;
	ld.global.f32 	%f22, [%rd66+-8];
	ld.global.f32 	%f23, [%rd27];
	fma.rn.f32 	%f24, %f22, %f23, %f21;
	ld.global.f32 	%f25, [%rd66+-4];
	ld.global.f32 	%f26, [%rd28];
	fma.rn.f32 	%f27, %f25, %f26, %f24;
	ld.global.f32 	%f28, [%rd66];
	ld.global.f32 	%f29, [%rd29];
	fma.rn.f32 	%f30, %f28, %f29, %f27;
	ld.global.f32 	%f31, [%rd66+4];
	ld.global.f32 	%f32, [%rd30];
	fma.rn.f32 	%f33, %f31, %f32, %f30;
	ld.global.f32 	%f34, [%rd66+8];
	ld.global.f32 	%f35, [%rd31];
	fma.rn.f32 	%f36, %f34, %f35, %f33;
	ld.global.f32 	%f37, [%rd66+12];
	ld.global.f32 	%f38, [%rd32];
	fma.rn.f32 	%f66, %f37, %f38, %f36;
	add.s32 	%r36, %r36, 8;
	add.s32 	%r35, %r35, %r7;
	add.s64 	%rd66, %rd66, 32;
	setp.ne.s32 	%p3, %r36, 0;
	@%p3 bra 	$L__BB0_3;
$L__BB0_4:
	setp.eq.s32 	%p4, %r4, 0;
	@%p4 bra 	$L__BB0_12;
	and.b32  	%r13, %r18, 3;
	setp.lt.u32 	%p5, %r4, 4;
	@%p5 bra 	$L__BB0_7;
	add.s32 	%r27, %r38, %r3;
	mul.wide.u32 	%rd34, %r27, 4;
	add.s64 	%rd35, %rd2, %rd34;
	ld.global.f32 	%f40, [%rd35];
	mad.lo.s32 	%r28, %r38, %r18, %r2;
	mul.wide.s32 	%rd36, %r28, 4;
	add.s64 	%rd37, %rd1, %rd36;
	ld.global.f32 	%f41, [%rd37];
	fma.rn.f32 	%f42, %f40, %f41, %f66;
	cvt.u64.u32 	%rd38, %r3;
	cvt.u64.u32 	%rd39, %r38;
	add.s64 	%rd40, %rd39, %rd38;
	shl.b64 	%rd41, %rd40, 2;
	add.s64 	%rd42, %rd2, %rd41;
	ld.global.f32 	%f43, [%rd42+4];
	mul.wide.s32 	%rd43, %r18, 4;
	add.s64 	%rd44, %rd37, %rd43;
	ld.global.f32 	%f44, [%rd44];
	fma.rn.f32 	%f45, %f43, %f44, %f42;
	ld.global.f32 	%f46, [%rd42+8];
	add.s64 	%rd45, %rd44, %rd43;
	ld.global.f32 	%f47, [%rd45];
	fma.rn.f32 	%f48, %f46, %f47, %f45;
	ld.global.f32 	%f49, [%rd42+12];
	add.s64 	%rd46, %rd45, %rd43;
	ld.global.f32 	%f50, [%rd46];
	fma.rn.f32 	%f66, %f49, %f50, %f48;
	add.s32 	%r38, %r38, 4;
$L__BB0_7:
	setp.eq.s32 	%p6, %r13, 0;
	@%p6 bra 	$L__BB0_12;
	setp.eq.s32 	%p7, %r13, 1;
	@%p7 bra 	$L__BB0_10;
	add.s32 	%r29, %r38, %r3;
	mul.wide.u32 	%rd47, %r29, 4;
	add.s64 	%rd48, %rd2, %rd47;
	ld.global.f32 	%f52, [%rd48];
	mad.lo.s32 	%r30, %r38, %r18, %r2;
	mul.wide.s32 	%rd49, %r30, 4;
	add.s64 	%rd50, %rd1, %rd49;
	ld.global.f32 	%f53, [%rd50];
	fma.rn.f32 	%f54, %f52, %f53, %f66;
	cvt.u64.u32 	%rd51, %r3;
	cvt.u64.u32 	%rd52, %r38;
	add.s64 	%rd53, %rd52, %rd51;
	shl.b64 	%rd54, %rd53, 2;
	add.s64 	%rd55, %rd2, %rd54;
	ld.global.f32 	%f55, [%rd55+4];
	mul.wide.s32 	%rd56, %r18, 4;
	add.s64 	%rd57, %rd50, %rd56;
	ld.global.f32 	%f56, [%rd57];
	fma.rn.f32 	%f66, %f55, %f56, %f54;
	add.s32 	%r38, %r38, 2;
$L__BB0_10:
	and.b32  	%r31, %r18, 1;
	setp.eq.b32 	%p8, %r31, 1;
	not.pred 	%p9, %p8;
	@%p9 bra 	$L__BB0_12;
	add.s32 	%r32, %r38, %r3;
	mul.wide.u32 	%rd58, %r32, 4;
	add.s64 	%rd59, %rd2, %rd58;
	ld.global.f32 	%f57, [%rd59];
	mad.lo.s32 	%r33, %r38, %r18, %r2;
	mul.wide.s32 	%rd60, %r33, 4;
	add.s64 	%rd61, %rd1, %rd60;
	ld.global.f32 	%f58, [%rd61];
	fma.rn.f32 	%f66, %f57, %f58, %f66;
$L__BB0_12:
	ld.param.u64 	%rd65, [_Z19matmul_kernel_naivePKfS0_Pfi_param_2];
	add.s32 	%r34, %r3, %r2;
	cvta.to.global.u64 	%rd62, %rd65;
	mul.wide.s32 	%rd63, %r34, 4;
	add.s64 	%rd64, %rd62, %rd63;
	st.global.f32 	[%rd64], %f66;
$L__BB0_13:
	ret;

}
	// .globl	_Z19matmul_kernel_tiledILi16EEvPKfS1_Pfi
.visible .entry _Z19matmul_kernel_tiledILi16EEvPKfS1_Pfi(
	.param .u64 .ptr .align 1 _Z19matmul_kernel_tiledILi16EEvPKfS1_Pfi_param_0,
	.param .u64 .ptr .align 1 _Z19matmul_kernel_tiledILi16EEvPKfS1_Pfi_param_1,
	.param .u64 .ptr .align 1 _Z19matmul_kernel_tiledILi16EEvPKfS1_Pfi_param_2,
	.param .u32 _Z19matmul_kernel_tiledILi16EEvPKfS1_Pfi_param_3
)
{
	.reg .pred 	%p<18>;
	.reg .b32 	%r<65>;
	.reg .b32 	%f<181>;
	.reg .b64 	%rd<19>;
	// demoted variable
	.shared .align 4 .b8 _ZZ19matmul_kernel_tiledILi16EEvPKfS1_PfiE2sA[1024];
	// demoted variable
	.shared .align 4 .b8 _ZZ19matmul_kernel_tiledILi16EEvPKfS1_PfiE2sB[1024];
	ld.param.u64 	%rd5, [_Z19matmul_kernel_tiledILi16EEvPKfS1_Pfi_param_0];
	ld.param.u64 	%rd6, [_Z19matmul_kernel_tiledILi16EEvPKfS1_Pfi_param_1];
	ld.param.u64 	%rd4, [_Z19matmul_kernel_tiledILi16EEvPKfS1_Pfi_param_2];
	ld.param.u32 	%r33, [_Z19matmul_kernel_tiledILi16EEvPKfS1_Pfi_param_3];
	cvta.to.global.u64 	%rd1, %rd6;
	cvta.to.global.u64 	%rd2, %rd5;
	mov.u32 	%r34, %ctaid.y;
	shl.b32 	%r35, %r34, 4;
	mov.u32 	%r1, %tid.y;
	add.s32 	%r2, %r35, %r1;
	mov.u32 	%r36, %ctaid.x;
	shl.b32 	%r3, %r36, 4;
	mov.u32 	%r4, %tid.x;
	add.s32 	%r5, %r3, %r4;
	setp.lt.s32 	%p1, %r33, 1;
	mov.f32 	%f180, 0f00000000;
	@%p1 bra 	$L__BB1_19;
	add.s32 	%r6, %r33, 15;
	mul.lo.s32 	%r7, %r33, %r2;
	shl.b32 	%r38, %r1, 6;
	mov.u32 	%r39, _ZZ19matmul_kernel_tiledILi16EEvPKfS1_PfiE2sA;
	add.s32 	%r8, %r39, %r38;
	shl.b32 	%r40, %r4, 2;
	add.s32 	%r9, %r8, %r40;
	mov.u32 	%r41, _ZZ19matmul_kernel_tiledILi16EEvPKfS1_PfiE2sB;
	add.s32 	%r11, %r41, %r40;
	add.s32 	%r10, %r11, %r38;
	setp.lt.u32 	%p2, %r33, 17;
	mov.f32 	%f180, 0f00000000;
	mov.b32 	%r64, 0;
	@%p2 bra 	$L__BB1_13;
	shr.u32 	%r42, %r6, 4;
	and.b32  	%r43, %r42, 134217726;
	neg.s32 	%r63, %r43;
	add.s32 	%r44, %r1, 16;
	mad.lo.s32 	%r45, %r33, %r44, %r4;
	add.s32 	%r61, %r45, %r3;
	shl.b32 	%r14, %r33, 5;
	mad.lo.s32 	%r46, %r1, %r33, %r4;
	add.s32 	%r60, %r46, %r3;
	add.s32 	%r58, %r4, %r7;
	mov.f32 	%f180, 0f00000000;
	mov.u32 	%r59, %r4;
	mov.u32 	%r62, %r1;
$L__BB1_3:
	setp.ge.u32 	%p3, %r2, %r33;
	setp.ge.s32 	%p4, %r59, %r33;
	mul.wide.s32 	%rd7, %r58, 4;
	add.s64 	%rd3, %rd2, %rd7;
	mov.f32 	%f172, 0f00000000;
	or.pred  	%p5, %p3, %p4;
	@%p5 bra 	$L__BB1_5;
	ld.global.f32 	%f172, [%rd3];
$L__BB1_5:
	st.shared.f32 	[%r9], %f172;
	mov.f32 	%f173, 0f00000000;
	max.s32 	%r47, %r5, %r62;
	setp.ge.s32 	%p6, %r47, %r33;
	@%p6 bra 	$L__BB1_7;
	mul.wide.s32 	%rd8, %r60, 4;
	add.s64 	%rd9, %rd1, %rd8;
	ld.global.f32 	%f173, [%rd9];
$L__BB1_7:
	st.shared.f32 	[%r10], %f173;
	bar.sync 	0;
	ld.shared.f32 	%f27, [%r8];
	ld.shared.f32 	%f28, [%r11];
	fma.rn.f32 	%f29, %f27, %f28, %f180;
	ld.shared.f32 	%f30, [%r8+4];
	ld.shared.f32 	%f31, [%r11+64];
	fma.rn.f32 	%f32, %f30, %f31, %f29;
	ld.shared.f32 	%f33, [%r8+8];
	ld.shared.f32 	%f34, [%r11+128];
	fma.rn.f32 	%f35, %f33, %f34, %f32;
	ld.shared.f32 	%f36, [%r8+12];
	ld.shared.f32 	%f37, [%r11+192];
	fma.rn.f32 	%f38, %f36, %f37, %f35;
	ld.shared.f32 	%f39, [%r8+16];
	ld.shared.f32 	%f40, [%r11+256];
	fma.rn.f32 	%f41, %f39, %f40, %f38;
	ld.shared.f32 	%f42, [%r8+20];
	ld.shared.f32 	%f43, [%r11+320];
	fma.rn.f32 	%f44, %f42, %f43, %f41;
	ld.shared.f32 	%f45, [%r8+24];
	ld.shared.f32 	%f46, [%r11+384];
	fma.rn.f32 	%f47, %f45, %f46, %f44;
	ld.shared.f32 	%f48, [%r8+28];
	ld.shared.f32 	%f49, [%r11+448];
	fma.rn.f32 	%f50, %f48, %f49, %f47;
	ld.shared.f32 	%f51, [%r8+32];
	ld.shared.f32 	%f52, [%r11+512];
	fma.rn.f32 	%f53, %f51, %f52, %f50;
	ld.shared.f32 	%f54, [%r8+36];
	ld.shared.f32 	%f55, [%r11+576];
	fma.rn.f32 	%f56, %f54, %f55, %f53;
	ld.shared.f32 	%f57, [%r8+40];
	ld.shared.f32 	%f58, [%r11+640];
	fma.rn.f32 	%f59, %f57, %f58, %f56;
	ld.shared.f32 	%f60, [%r8+44];
	ld.shared.f32 	%f61, [%r11+704];
	fma.rn.f32 	%f62, %f60, %f61, %f59;
	ld.shared.f32 	%f63, [%r8+48];
	ld.shared.f32 	%f64, [%r11+768];
	fma.rn.f32 	%f65, %f63, %f64, %f62;
	ld.shared.f32 	%f66, [%r8+52];
	ld.shared.f32 	%f67, [%r11+832];
	fma.rn.f32 	%f68, %f66, %f67, %f65;
	ld.shared.f32 	%f69, [%r8+56];
	ld.shared.f32 	%f70, [%r11+896];
	fma.rn.f32 	%f71, %f69, %f70, %f68;
	ld.shared.f32 	%f72, [%r8+60];
	ld.shared.f32 	%f73, [%r11+960];
	fma.rn.f32 	%f6, %f72, %f73, %f71;
	bar.sync 	0;
	add.s32 	%r48, %r59, 16;
	setp.ge.s32 	%p8, %r48, %r33;
	mov.f32 	%f174, 0f00000000;
	or.pred  	%p9, %p3, %p8;
	@%p9 bra 	$L__BB1_9;
	ld.global.f32 	%f174, [%rd3+64];
$L__BB1_9:
	st.shared.f32 	[%r9], %f174;
	add.s32 	%r49, %r62, 16;
	mov.f32 	%f175, 0f00000000;
	max.s32 	%r50, %r5, %r49;
	setp.ge.s32 	%p10, %r50, %r33;
	@%p10 bra 	$L__BB1_11;
	mul.wide.s32 	%rd10, %r61, 4;
	add.s64 	%rd11, %rd1, %rd10;
	ld.global.f32 	%f175, [%rd11];
$L__BB1_11:
	st.shared.f32 	[%r10], %f175;
	bar.sync 	0;
	ld.shared.f32 	%f75, [%r8];
	ld.shared.f32 	%f76, [%r11];
	fma.rn.f32 	%f77, %f75, %f76, %f6;
	ld.shared.f32 	%f78, [%r8+4];
	ld.shared.f32 	%f79, [%r11+64];
	fma.rn.f32 	%f80, %f78, %f79, %f77;
	ld.shared.f32 	%f81, [%r8+8];
	ld.shared.f32 	%f82, [%r11+128];
	fma.rn.f32 	%f83, %f81, %f82, %f80;
	ld.shared.f32 	%f84, [%r8+12];
	ld.shared.f32 	%f85, [%r11+192];
	fma.rn.f32 	%f86, %f84, %f85, %f83;
	ld.shared.f32 	%f87, [%r8+16];
	ld.shared.f32 	%f88, [%r11+256];
	fma.rn.f32 	%f89, %f87, %f88, %f86;
	ld.shared.f32 	%f90, [%r8+20];
	ld.shared.f32 	%f91, [%r11+320];
	fma.rn.f32 	%f92, %f90, %f91, %f89;
	ld.shared.f32 	%f93, [%r8+24];
	ld.shared.f32 	%f94, [%r11+384];
	fma.rn.f32 	%f95, %f93, %f94, %f92;
	ld.shared.f32 	%f96, [%r8+28];
	ld.shared.f32 	%f97, [%r11+448];
	fma.rn.f32 	%f98, %f96, %f97, %f95;
	ld.shared.f32 	%f99, [%r8+32];
	ld.shared.f32 	%f100, [%r11+512];
	fma.rn.f32 	%f101, %f99, %f100, %f98;
	ld.shared.f32 	%f102, [%r8+36];
	ld.shared.f32 	%f103, [%r11+576];
	fma.rn.f32 	%f104, %f102, %f103, %f101;
	ld.shared.f32 	%f105, [%r8+40];
	ld.shared.f32 	%f106, [%r11+640];
	fma.rn.f32 	%f107, %f105, %f106, %f104;
	ld.shared.f32 	%f108, [%r8+44];
	ld.shared.f32 	%f109, [%r11+704];
	fma.rn.f32 	%f110, %f108, %f109, %f107;
	ld.shared.f32 	%f111, [%r8+48];
	ld.shared.f32 	%f112, [%r11+768];
	fma.rn.f32 	%f113, %f111, %f112, %f110;
	ld.shared.f32 	%f114, [%r8+52];
	ld.shared.f32 	%f115, [%r11+832];
	fma.rn.f32 	%f116, %f114, %f115, %f113;
	ld.shared.f32 	%f117, [%r8+56];
	ld.shared.f32 	%f118, [%r11+896];
	fma.rn.f32 	%f119, %f117, %f118, %f116;
	ld.shared.f32 	%f120, [%r8+60];
	ld.shared.f32 	%f121, [%r11+960];
	fma.rn.f32 	%f180, %f120, %f121, %f119;
	bar.sync 	0;
	add.s32 	%r63, %r63, 2;
	add.s32 	%r62, %r62, 32;
	add.s32 	%r61, %r61, %r14;
	add.s32 	%r60, %r60, %r14;
	add.s32 	%r59, %r59, 32;
	add.s32 	%r58, %r58, 32;
	setp.ne.s32 	%p11, %r63, 0;
	@%p11 bra 	$L__BB1_3;
	and.b32  	%r64, %r6, 2147483616;
$L__BB1_13:
	and.b32  	%r51, %r6, 16;
	setp.eq.s32 	%p12, %r51, 0;
	@%p12 bra 	$L__BB1_19;
	setp.ge.u32 	%p13, %r2, %r33;
	add.s32 	%r52, %r64, %r4;
	add.s32 	%r32, %r64, %r1;
	setp.ge.s32 	%p14, %r52, %r33;
	mov.f32 	%f178, 0f00000000;
	or.pred  	%p15, %p13, %p14;
	@%p15 bra 	$L__BB1_16;
	add.s32 	%r53, %r52, %r7;
	mul.wide.s32 	%rd12, %r53, 4;
	add.s64 	%rd13, %rd2, %rd12;
	ld.global.f32 	%f178, [%rd13];
$L__BB1_16:
	st.shared.f32 	[%r9], %f178;
	mov.f32 	%f179, 0f00000000;
	max.s32 	%r54, %r5, %r32;
	setp.ge.s32 	%p16, %r54, %r33;
	@%p16 bra 	$L__BB1_18;
	mad.lo.s32 	%r55, %r32, %r33, %r5;
	mul.wide.s32 	%rd14, %r55, 4;
	add.s64 	%rd15, %rd1, %rd14;
	ld.global.f32 	%f179, [%rd15];
$L__BB1_18:
	st.shared.f32 	[%r10], %f179;
	bar.sync 	0;
	ld.shared.f32 	%f124, [%r8];
	ld.shared.f32 	%f125, [%r11];
	fma.rn.f32 	%f126, %f124, %f125, %f180;
	ld.shared.f32 	%f127, [%r8+4];
	ld.shared.f32 	%f128, [%r11+64];
	fma.rn.f32 	%f129, %f127, %f128, %f126;
	ld.shared.f32 	%f130, [%r8+8];
	ld.shared.f32 	%f131, [%r11+128];
	fma.rn.f32 	%f132, %f130, %f131, %f129;
	ld.shared.f32 	%f133, [%r8+12];
	ld.shared.f32 	%f134, [%r11+192];
	fma.rn.f32 	%f135, %f133, %f134, %f132;
	ld.shared.f32 	%f136, [%r8+16];
	ld.shared.f32 	%f137, [%r11+256];
	fma.rn.f32 	%f138, %f136, %f137, %f135;
	ld.shared.f32 	%f139, [%r8+20];
	ld.shared.f32 	%f140, [%r11+320];
	fma.rn.f32 	%f141, %f139, %f140, %f138;
	ld.shared.f32 	%f142, [%r8+24];
	ld.shared.f32 	%f143, [%r11+384];
	fma.rn.f32 	%f144, %f142, %f143, %f141;
	ld.shared.f32 	%f145, [%r8+28];
	ld.shared.f32 	%f146, [%r11+448];
	fma.rn.f32 	%f147, %f145, %f146, %f144;
	ld.shared.f32 	%f148, [%r8+32];
	ld.shared.f32 	%f149, [%r11+512];
	fma.rn.f32 	%f150, %f148, %f149, %f147;
	ld.shared.f32 	%f151, [%r8+36];
	ld.shared.f32 	%f152, [%r11+576];
	fma.rn.f32 	%f153, %f151, %f152, %f150;
	ld.shared.f32 	%f154, [%r8+40];
	ld.shared.f32 	%f155, [%r11+640];
	fma.rn.f32 	%f156, %f154, %f155, %f153;
	ld.shared.f32 	%f157, [%r8+44];
	ld.shared.f32 	%f158, [%r11+704];
	fma.rn.f32 	%f159, %f157, %f158, %f156;
	ld.shared.f32 	%f160, [%r8+48];
	ld.shared.f32 	%f161, [%r11+768];
	fma.rn.f32 	%f162, %f160, %f161, %f159;
	ld.shared.f32 	%f163, [%r8+52];
	ld.shared.f32 	%f164, [%r11+832];
	fma.rn.f32 	%f165, %f163, %f164, %f162;
	ld.shared.f32 	%f166, [%r8+56];
	ld.shared.f32 	%f167, [%r11+896];
	fma.rn.f32 	%f168, %f166, %f167, %f165;
	ld.shared.f32 	%f169, [%r8+60];
	ld.shared.f32 	%f170, [%r11+960];
	fma.rn.f32 	%f180, %f169, %f170, %f168;
	bar.sync 	0;
$L__BB1_19:
	max.s32 	%r56, %r2, %r5;
	setp.ge.s32 	%p17, %r56, %r33;
	@%p17 bra 	$L__BB1_21;
	mad.lo.s32 	%r57, %r33, %r2, %r5;
	cvta.to.global.u64 	%rd16, %rd4;
	mul.wide.s32 	%rd17, %r57, 4;
	add.s64 	%rd18, %rd16, %rd17;
	st.global.f32 	[%rd18], %f180;
$L__BB1_21:
	ret;

}


// ===== COMPILED SASS (sm_100) =====

	.target	sm_100

	.elftype	@"ET_EXEC"


//--------------------- .note.nv.tkinfo           --------------------------
	.section	.note.nv.tkinfo,"",@"SHT_NOTE"
	.sectionflags	@"SHF_NOTE_NV_TKINFO"
	.tkinfo
        /*0018*/ 	.word	0x00000002
        /*0030*/ 	.string	""
        /*0030*/ 	.string	"ptxas"
        /*0030*/ 	.string	"Cuda compilation tools, release 13.0, V13.0.88"
        /*0030*/ 	.string	"Build cuda_13.0.r13.0/compiler.36424714_0"
        /*0030*/ 	.string	"-arch sm_100 -m 64 "



//--------------------- .note.nv.cuinfo           --------------------------
	.section	.note.nv.cuinfo,"",@"SHT_NOTE"
	.sectionflags	@"SHF_NOTE_NV_CUINFO"
        /*0018*/ 	.short	0x0002
        /*001a*/ 	.short	0x0064
        /*001c*/ 	.short	0x0082
	.zero		2


//--------------------- .nv.info                  --------------------------
	.section	.nv.info,"",@"SHT_CUDA_INFO"
	.align	4


	//----- nvinfo : EIATTR_REGCOUNT
	.align		4
        /*0000*/ 	.byte	0x04, 0x2f
        /*0002*/ 	.short	(.L_1 - .L_0)
	.align		4
.L_0:
        /*0004*/ 	.word	index@(_Z19matmul_kernel_naivePKfS0_Pfi)
        /*0008*/ 	.word	0x0000001e


	//----- nvinfo : EIATTR_FRAME_SIZE
	.align		4
.L_1:
        /*000c*/ 	.byte	0x04, 0x11
        /*000e*/ 	.short	(.L_3 - .L_2)
	.align		4
.L_2:
        /*0010*/ 	.word	index@(_Z19matmul_kernel_naivePKfS0_Pfi)
        /*0014*/ 	.word	0x00000000


	//----- nvinfo : EIATTR_REGCOUNT
	.align		4
.L_3:
        /*0018*/ 	.byte	0x04, 0x2f
        /*001a*/ 	.short	(.L_5 - .L_4)
	.align		4
.L_4:
        /*001c*/ 	.word	index@(_Z19matmul_kernel_tiledILi16EEvPKfS1_Pfi)
        /*0020*/ 	.word	0x00000020


	//----- nvinfo : EIATTR_FRAME_SIZE
	.align		4
.L_5:
        /*0024*/ 	.byte	0x04, 0x11
        /*0026*/ 	.short	(.L_7 - .L_6)
	.align		4
.L_6:
        /*0028*/ 	.word	index@(_Z19matmul_kernel_tiledILi16EEvPKfS1_Pfi)
        /*002c*/ 	.word	0x00000000


	//----- nvinfo : EIATTR_MIN_STACK_SIZE
	.align		4
.L_7:
        /*0030*/ 	.byte	0x04, 0x12
        /*0032*/ 	.short	(.L_9 - .L_8)
	.align		4
.L_8:
        /*0034*/ 	.word	index@(_Z19matmul_kernel_tiledILi16EEvPKfS1_Pfi)
        /*0038*/ 	.word	0x00000000


	//----- nvinfo : EIATTR_MIN_STACK_SIZE
	.align		4
.L_9:
        /*003c*/ 	.byte	0x04, 0x12
        /*003e*/ 	.short	(.L_11 - .L_10)
	.align		4
.L_10:
        /*0040*/ 	.word	index@(_Z19matmul_kernel_naivePKfS0_Pfi)
        /*0044*/ 	.word	0x00000000
.L_11:


//--------------------- .nv.compat                --------------------------
	.section	.nv.compat,"",@"SHT_CUDA_COMPAT_INFO"
	.align	4
        /*0000*/ 	.byte	0x02, 0x09, 0x00, 0x00, 0x02, 0x02, 0x01, 0x00, 0x02, 0x05, 0x05, 0x00, 0x03, 0x07, 0x01, 0x01
        /*0010*/ 	.byte	0x02, 0x03, 0x00, 0x00, 0x02, 0x06, 0x01, 0x00, 0x04, 0x0b, 0x08, 0x00, 0x09, 0x00, 0x00, 0x00
        /*0020*/ 	.byte	0x00, 0x00, 0x00, 0x00


//--------------------- .nv.info._Z19matmul_kernel_tiledILi16EEvPKfS1_Pfi --------------------------
	.section	.nv.info._Z19matmul_kernel_tiledILi16EEvPKfS1_Pfi,"",@"SHT_CUDA_INFO"
	.sectionflags	@""
	.align	4


	//----- nvinfo : EIATTR_CUDA_API_VERSION
	.align		4
        /*0000*/ 	.byte	0x04, 0x37
        /*0002*/ 	.short	(.L_13 - .L_12)
.L_12:
        /*0004*/ 	.word	0x00000082


	//----- nvinfo : EIATTR_KPARAM_INFO
	.align		4
.L_13:
        /*0008*/ 	.byte	0x04, 0x17
        /*000a*/ 	.short	(.L_15 - .L_14)
.L_14:
        /*000c*/ 	.word	0x00000000
        /*0010*/ 	.short	0x0003
        /*0012*/ 	.short	0x0018
        /*0014*/ 	.byte	0x00, 0xf0, 0x11, 0x00


	//----- nvinfo : EIATTR_KPARAM_INFO
	.align		4
.L_15:
        /*0018*/ 	.byte	0x04, 0x17
        /*001a*/ 	.short	(.L_17 - .L_16)
.L_16:
        /*001c*/ 	.word	0x00000000
        /*0020*/ 	.short	0x0002
        /*0022*/ 	.short	0x0010
        /*0024*/ 	.byte	0x00, 0xf5, 0x21, 0x00


	//----- nvinfo : EIATTR_KPARAM_INFO
	.align		4
.L_17:
        /*0028*/ 	.byte	0x04, 0x17
        /*002a*/ 	.short	(.L_19 - .L_18)
.L_18:
        /*002c*/ 	.word	0x00000000
        /*0030*/ 	.short	0x0001
        /*0032*/ 	.short	0x0008
        /*0034*/ 	.byte	0x00, 0xf5, 0x21, 0x00


	//----- nvinfo : EIATTR_KPARAM_INFO
	.align		4
.L_19:
        /*0038*/ 	.byte	0x04, 0x17
        /*003a*/ 	.short	(.L_21 - .L_20)
.L_20:
        /*003c*/ 	.word	0x00000000
        /*0040*/ 	.short	0x0000
        /*0042*/ 	.short	0x0000
        /*0044*/ 	.byte	0x00, 0xf5, 0x21, 0x00


	//----- nvinfo : EIATTR_SPARSE_MMA_MASK
	.align		4
.L_21:
        /*0048*/ 	.byte	0x03, 0x50
        /*004a*/ 	.short	0x0000


	//----- nvinfo : EIATTR_MAXREG_COUNT
	.align		4
        /*004c*/ 	.byte	0x03, 0x1b
        /*004e*/ 	.short	0x00ff


	//----- nvinfo : EIATTR_NUM_BARRIERS
	.align		4
        /*0050*/ 	.byte	0x02, 0x4c
        /*0052*/ 	.byte	0x01
	.zero		1


	//----- nvinfo : EIATTR_MERCURY_ISA_VERSION
	.align		4
        /*0054*/ 	.byte	0x03, 0x5f
        /*0056*/ 	.short	0x0101


	//----- nvinfo : EIATTR_VRC_CTA_INIT_COUNT
	.align		4
        /*0058*/ 	.byte	0x02, 0x4a
	.zero		1
	.zero		1


	//----- nvinfo : EIATTR_EXIT_INSTR_OFFSETS
	.align		4
        /*005c*/ 	.byte	0x04, 0x1c
        /*005e*/ 	.short	(.L_23 - .L_22)


	//   ....[0]....
.L_22:
        /*0060*/ 	.word	0x00000d30


	//   ....[1]....
        /*0064*/ 	.word	0x00000d80


	//----- nvinfo : EIATTR_CBANK_PARAM_SIZE
	.align		4
.L_23:
        /*0068*/ 	.byte	0x03, 0x19
        /*006a*/ 	.short	0x001c


	//----- nvinfo : EIATTR_PARAM_CBANK
	.align		4
        /*006c*/ 	.byte	0x04, 0x0a
        /*006e*/ 	.short	(.L_25 - .L_24)
	.align		4
.L_24:
        /*0070*/ 	.word	index@(.nv.constant0._Z19matmul_kernel_tiledILi16EEvPKfS1_Pfi)
        /*0074*/ 	.short	0x0380
        /*0076*/ 	.short	0x001c


	//----- nvinfo : EIATTR_SW_WAR
	.align		4
.L_25:
        /*0078*/ 	.byte	0x04, 0x36
        /*007a*/ 	.short	(.L_27 - .L_26)
.L_26:
        /*007c*/ 	.word	0x00000008
.L_27:


//--------------------- .nv.info._Z19matmul_kernel_naivePKfS0_Pfi --------------------------
	.section	.nv.info._Z19matmul_kernel_naivePKfS0_Pfi,"",@"SHT_CUDA_INFO"
	.sectionflags	@""
	.align	4


	//----- nvinfo : EIATTR_CUDA_API_VERSION
	.align		4
        /*0000*/ 	.byte	0x04, 0x37
        /*0002*/ 	.short	(.L_29 - .L_28)
.L_28:
        /*0004*/ 	.word	0x00000082


	//----- nvinfo : EIATTR_KPARAM_INFO
	.align		4
.L_29:
        /*0008*/ 	.byte	0x04, 0x17
        /*000a*/ 	.short	(.L_31 - .L_30)
.L_30:
        /*000c*/ 	.word	0x00000000
        /*0010*/ 	.short	0x0003
        /*0012*/ 	.short	0x0018
        /*0014*/ 	.byte	0x00, 0xf0, 0x11, 0x00


	//----- nvinfo : EIATTR_KPARAM_INFO
	.align		4
.L_31:
        /*0018*/ 	.byte	0x04, 0x17
        /*001a*/ 	.short	(.L_33 - .L_32)
.L_32:
        /*001c*/ 	.word	0x00000000
        /*0020*/ 	.short	0x0002
        /*0022*/ 	.short	0x0010
        /*0024*/ 	.byte	0x00, 0xf5, 0x21, 0x00


	//----- nvinfo : EIATTR_KPARAM_INFO
	.align		4
.L_33:
        /*0028*/ 	.byte	0x04, 0x17
        /*002a*/ 	.short	(.L_35 - .L_34)
.L_34:
        /*002c*/ 	.word	0x00000000
        /*0030*/ 	.short	0x0001
        /*0032*/ 	.short	0x0008
        /*0034*/ 	.byte	0x00, 0xf5, 0x21, 0x00


	//----- nvinfo : EIATTR_KPARAM_INFO
	.align		4
.L_35:
        /*0038*/ 	.byte	0x04, 0x17
        /*003a*/ 	.short	(.L_37 - .L_36)
.L_36:
        /*003c*/ 	.word	0x00000000
        /*0040*/ 	.short	0x0000
        /*0042*/ 	.short	0x0000
        /*0044*/ 	.byte	0x00, 0xf5, 0x21, 0x00


	//----- nvinfo : EIATTR_SPARSE_MMA_MASK
	.align		4
.L_37:
        /*0048*/ 	.byte	0x03, 0x50
        /*004a*/ 	.short	0x0000


	//----- nvinfo : EIATTR_MAXREG_COUNT
	.align		4
        /*004c*/ 	.byte	0x03, 0x1b
        /*004e*/ 	.short	0x00ff


	//----- nvinfo : EIATTR_MERCURY_ISA_VERSION
	.align		4
        /*0050*/ 	.byte	0x03, 0x5f
        /*0052*/ 	.short	0x0101


	//----- nvinfo : EIATTR_VRC_CTA_INIT_COUNT
	.align		4
        /*0054*/ 	.byte	0x02, 0x4a
	.zero		1
	.zero		1


	//----- nvinfo : EIATTR_EXIT_INSTR_OFFSETS
	.align		4
        /*0058*/ 	.byte	0x04, 0x1c
        /*005a*/ 	.short	(.L_39 - .L_38)


	//   ....[0]....
.L_38:
        /*005c*/ 	.word	0x000000c0


	//   ....[1]....
        /*0060*/ 	.word	0x00000a90


	//----- nvinfo : EIATTR_CBANK_PARAM_SIZE
	.align		4
.L_39:
        /*0064*/ 	.byte	0x03, 0x19
        /*0066*/ 	.short	0x001c


	//----- nvinfo : EIATTR_PARAM_CBANK
	.align		4
        /*0068*/ 	.byte	0x04, 0x0a
        /*006a*/ 	.short	(.L_41 - .L_40)
	.align		4
.L_40:
        /*006c*/ 	.word	index@(.nv.constant0._Z19matmul_kernel_naivePKfS0_Pfi)
        /*0070*/ 	.short	0x0380
        /*0072*/ 	.short	0x001c


	//----- nvinfo : EIATTR_SW_WAR
	.align		4
.L_41:
        /*0074*/ 	.byte	0x04, 0x36
        /*0076*/ 	.short	(.L_43 - .L_42)
.L_42:
        /*0078*/ 	.word	0x00000008
.L_43:


//--------------------- .nv.callgraph             --------------------------
	.section	.nv.callgraph,"",@"SHT_CUDA_CALLGRAPH"
	.align	4
	.sectionentsize	8
	.align		4
        /*0000*/ 	.word	0x00000000
	.align		4
        /*0004*/ 	.word	0xffffffff
	.align		4
        /*0008*/ 	.word	0x00000000
	.align		4
        /*000c*/ 	.word	0xfffffffe
	.align		4
        /*0010*/ 	.word	0x00000000
	.align		4
        /*0014*/ 	.word	0xfffffffd
	.align		4
        /*0018*/ 	.word	0x00000000
	.align		4
        /*001c*/ 	.word	0xfffffffc


//--------------------- .text._Z19matmul_kernel_tiledILi16EEvPKfS1_Pfi --------------------------
	.section	.text._Z19matmul_kernel_tiledILi16EEvPKfS1_Pfi,"ax",@progbits
	.align	128
        .global         _Z19matmul_kernel_tiledILi16EEvPKfS1_Pfi
        .type           _Z19matmul_kernel_tiledILi16EEvPKfS1_Pfi,@function
        .size           _Z19matmul_kernel_tiledILi16EEvPKfS1_Pfi,(.L_x_9 - _Z19matmul_kernel_tiledILi16EEvPKfS1_Pfi)
        .other          _Z19matmul_kernel_tiledILi16EEvPKfS1_Pfi,@"STO_CUDA_ENTRY STV_DEFAULT"
_Z19matmul_kernel_tiledILi16EEvPKfS1_Pfi:
.text._Z19matmul_kernel_tiledILi16EEvPKfS1_Pfi:
[----:B------:R-:W-:Y:S01]  /*0000*/  LDC R1, c[0x0][0x37c] ;  /* 0x0000df00ff017b82 */ /* 0x000fe20000000800 */
[----:B------:R-:W0:Y:S01]  /*0010*/  LDCU UR4, c[0x0][0x398] ;  /* 0x00007300ff0477ac */ /* 0x000e220008000800 */
[----:B------:R-:W1:Y:S01]  /*0020*/  S2R R2, SR_CTAID.Y ;  /* 0x0000000000027919 */ /* 0x000e620000002600 */
[----:B------:R-:W-:Y:S01]  /*0030*/  HFMA2 R7, -RZ, RZ, 0, 0 ;  /* 0x00000000ff077431 */ /* 0x000fe200000001ff */
[----:B------:R-:W2:Y:S01]  /*0040*/  LDCU.64 UR8, c[0x0][0x358] ;  /* 0x00006b00ff0877ac */ /* 0x000ea20008000a00 */
[----:B------:R-:W1:Y:S01]  /*0050*/  S2R R15, SR_TID.Y ;  /* 0x00000000000f7919 */ /* 0x000e620000002200 */
[----:B------:R-:W3:Y:S01]  /*0060*/  S2R R6, SR_CTAID.X ;  /* 0x0000000000067919 */ /* 0x000ee20000002500 */
[----:B------:R-:W3:Y:S01]  /*0070*/  S2R R13, SR_TID.X ;  /* 0x00000000000d7919 */ /* 0x000ee20000002100 */
[----:B0-----:R-:W-:-:S04]  /*0080*/  MOV R0, UR4 ;  /* 0x0000000400007c02 */ /* 0x001fc80008000f00 */
[----:B------:R-:W-:Y:S02]  /*0090*/  ISETP.GE.AND P0, PT, R0, 0x1, PT ;  /* 0x000000010000780c */ /* 0x000fe40003f06270 */
[----:B-1----:R-:W-:Y:S02]  /*00a0*/  LEA R3, R2, R15, 0x4 ;  /* 0x0000000f02037211 */ /* 0x002fe400078e20ff */
[----:B---3--:R-:W-:-:S09]  /*00b0*/  LEA R2, R6, R13, 0x4 ;  /* 0x0000000d06027211 */ /* 0x008fd200078e20ff */
[----:B--2---:R-:W-:Y:S05]  /*00c0*/  @!P0 BRA `(.L_x_0) ;  /* 0x0000000c00108947 */ /* 0x004fea0003800000 */
[----:B------:R-:W0:Y:S01]  /*00d0*/  S2UR UR6, SR_CgaCtaId ;  /* 0x00000000000679c3 */ /* 0x000e220000008800 */
[----:B------:R-:W-:Y:S01]  /*00e0*/  UMOV UR4, 0x400 ;  /* 0x0000040000047882 */ /* 0x000fe20000000000 */
[C---:B------:R-:W-:Y:S01]  /*00f0*/  ISETP.GE.U32.AND P0, PT, R0.reuse, 0x11, PT ;  /* 0x000000110000780c */ /* 0x040fe20003f06070 */
[----:B------:R-:W-:Y:S01]  /*0100*/  UIADD3 UR5, UPT, UPT, UR4, 0x400, URZ ;  /* 0x0000040004057890 */ /* 0x000fe2000fffe0ff */
[----:B------:R-:W-:Y:S02]  /*0110*/  IADD3 R22, PT, PT, R0, 0xf, RZ ;  /* 0x0000000f00167810 */ /* 0x000fe40007ffe0ff */
[----:B------:R-:W-:Y:S02]  /*0120*/  MOV R7, RZ ;  /* 0x000000ff00077202 */ /* 0x000fe40000000f00 */
[----:B------:R-:W-:Y:S01]  /*0130*/  MOV R4, RZ ;  /* 0x000000ff00047202 */ /* 0x000fe20000000f00 */
[----:B0-----:R-:W-:Y:S02]  /*0140*/  ULEA UR4, UR6, UR4, 0x18 ;  /* 0x0000000406047291 */ /* 0x001fe4000f8ec0ff */
[----:B------:R-:W-:-:S04]  /*0150*/  ULEA UR5, UR6, UR5, 0x18 ;  /* 0x0000000506057291 */ /* 0x000fc8000f8ec0ff */
[----:B------:R-:W-:Y:S02]  /*0160*/  LEA R17, R15, UR4, 0x6 ;  /* 0x000000040f117c11 */ /* 0x000fe4000f8e30ff */
[C---:B------:R-:W-:Y:S02]  /*0170*/  LEA R16, R13.reuse, UR5, 0x2 ;  /* 0x000000050d107c11 */ /* 0x040fe4000f8e10ff */
[----:B------:R-:W-:Y:S02]  /*0180*/  LEA R20, R13, R17, 0x2 ;  /* 0x000000110d147211 */ /* 0x000fe400078e10ff */
[----:B------:R-:W-:Y:S01]  /*0190*/  LEA R18, R15, R16, 0x6 ;  /* 0x000000100f127211 */ /* 0x000fe200078e30ff */
[----:B------:R-:W-:Y:S06]  /*01a0*/  @!P0 BRA `(.L_x_1) ;  /* 0x0000000400f08947 */ /* 0x000fec0003800000 */
[C---:B------:R-:W-:Y:S01]  /*01b0*/  IADD3 R4, PT, PT, R15.reuse, 0x10, RZ ;  /* 0x000000100f047810 */ /* 0x040fe20007ffe0ff */
[-CC-:B------:R-:W-:Y:S01]  /*01c0*/  IMAD R23, R15, R0.reuse, R13.reuse ;  /* 0x000000000f177224 */ /* 0x180fe200078e020d */
[CC--:B------:R-:W-:Y:S01]  /*01d0*/  ISETP.GE.U32.AND P0, PT, R3.reuse, R0.reuse, PT ;  /* 0x000000000300720c */ /* 0x0c0fe20003f06070 */
[-CC-:B------:R-:W-:Y:S01]  /*01e0*/  IMAD R12, R3, R0.reuse, R13.reuse ;  /* 0x00000000030c7224 */ /* 0x180fe200078e020d */
[----:B------:R-:W-:Y:S01]  /*01f0*/  MOV R7, RZ ;  /* 0x000000ff00077202 */ /* 0x000fe20000000f00 */
[----:B------:R-:W-:Y:S01]  /*0200*/  IMAD R25, R4, R0, R13 ;  /* 0x0000000004197224 */ /* 0x000fe200078e020d */
[----:B------:R-:W-:Y:S02]  /*0210*/  SHF.R.U32.HI R4, RZ, 0x4, R22 ;  /* 0x00000004ff047819 */ /* 0x000fe40000011616 */
[----:B------:R-:W-:Y:S02]  /*0220*/  LEA R23, R6, R23, 0x4 ;  /* 0x0000001706177211 */ /* 0x000fe400078e20ff */
[----:B------:R-:W-:-:S02]  /*0230*/  LOP3.LUT R4, R4, 0x7fffffe, RZ, 0xc0, !PT ;  /* 0x07fffffe04047812 */ /* 0x000fc400078ec0ff */
[----:B------:R-:W-:Y:S02]  /*0240*/  LEA R25, R6, R25, 0x4 ;  /* 0x0000001906197211 */ /* 0x000fe400078e20ff */
[----:B------:R-:W-:Y:S02]  /*0250*/  MOV R21, R13 ;  /* 0x0000000d00157202 */ /* 0x000fe40000000f00 */
[----:B------:R-:W-:Y:S02]  /*0260*/  MOV R19, R15 ;  /* 0x0000000f00137202 */ /* 0x000fe40000000f00 */
[----:B------:R-:W-:-:S07]  /*0270*/  IADD3 R14, PT, PT, -R4, RZ, RZ ;  /* 0x000000ff040e7210 */ /* 0x000fce0007ffe1ff */
.L_x_2:
[----:B------:R-:W0:Y:S01]  /*0280*/  LDC R0, c[0x0][0x398] ;  /* 0x0000e600ff007b82 */ /* 0x000e220000000800 */
[----:B------:R-:W-:Y:S01]  /*0290*/  VIMNMX R5, PT, PT, R2, R19, !PT ;  /* 0x0000001302057248 */ /* 0x000fe20007fe0100 */
[----:B------:R-:W-:Y:S01]  /*02a0*/  HFMA2 R24, -RZ, RZ, 0, 0 ;  /* 0x00000000ff187431 */ /* 0x000fe200000001ff */
[----:B------:R-:W-:-:S05]  /*02b0*/  MOV R6, RZ ;  /* 0x000000ff00067202 */ /* 0x000fca0000000f00 */
[----:B------:R-:W1:Y:S01]  /*02c0*/  LDC.64 R26, c[0x0][0x380] ;  /* 0x0000e000ff1a7b82 */ /* 0x000e620000000a00 */
[-C--:B0-----:R-:W-:Y:S02]  /*02d0*/  ISETP.GE.AND P2, PT, R5, R0.reuse, PT ;  /* 0x000000000500720c */ /* 0x081fe40003f46270 */
[----:B------:R-:W-:Y:S01]  /*02e0*/  ISETP.GE.OR P1, PT, R21, R0, P0 ;  /* 0x000000001500720c */ /* 0x000fe20000726670 */
[----:B-1----:R-:W-:-:S10]  /*02f0*/  IMAD.WIDE R26, R12, 0x4, R26 ;  /* 0x000000040c1a7825 */ /* 0x002fd400078e021a */
[----:B------:R-:W0:Y:S02]  /*0300*/  @!P2 LDC.64 R4, c[0x0][0x388] ;  /* 0x0000e200ff04ab82 */ /* 0x000e240000000a00 */
[----:B------:R-:W2:Y:S01]  /*0310*/  @!P1 LDG.E R6, desc[UR8][R26.64] ;  /* 0x000000081a069981 */ /* 0x000ea2000c1e1900 */
[----:B0-----:R-:W-:-:S05]  /*0320*/  @!P2 IMAD.WIDE R4, R23, 0x4, R4 ;  /* 0x000000041704a825 */ /* 0x001fca00078e0204 */
[----:B------:R-:W3:Y:S04]  /*0330*/  @!P2 LDG.E R24, desc[UR8][R4.64] ;  /* 0x000000080418a981 */ /* 0x000ee8000c1e1900 */
[----:B--2---:R-:W-:Y:S04]  /*0340*/  STS [R20], R6 ;  /* 0x0000000614007388 */ /* 0x004fe80000000800 */
[----:B---3--:R-:W-:Y:S01]  /*0350*/  STS [R18], R24 ;  /* 0x0000001812007388 */ /* 0x008fe20000000800 */
[----:B------:R-:W-:Y:S06]  /*0360*/  BAR.SYNC.DEFER_BLOCKING 0x0 ;  /* 0x0000000000007b1d */ /* 0x000fec0000010000 */
[----:B------:R-:W-:Y:S04]  /*0370*/  LDS R28, [R16] ;  /* 0x00000000101c7984 */ /* 0x000fe80000000800 */
[----:B------:R-:W0:Y:S04]  /*0380*/  LDS.128 R8, [R17] ;  /* 0x0000000011087984 */ /* 0x000e280000000c00 */
[----:B------:R-:W1:Y:S04]  /*0390*/  LDS R5, [R16+0x40] ;  /* 0x0000400010057984 */ /* 0x000e680000000800 */
[----:B------:R-:W2:Y:S04]  /*03a0*/  LDS R29, [R16+0x80] ;  /* 0x00008000101d7984 */ /* 0x000ea80000000800 */
[----:B------:R-:W-:Y:S01]  /*03b0*/  LDS R24, [R16+0x340] ;  /* 0x0003400010187984 */ /* 0x000fe20000000800 */
[----:B0-----:R-:W-:-:S03]  /*03c0*/  FFMA R28, R8, R28, R7 ;  /* 0x0000001c081c7223 */ /* 0x001fc60000000007 */
[----:B------:R-:W0:Y:S01]  /*03d0*/  LDS R8, [R16+0xc0] ;  /* 0x0000c00010087984 */ /* 0x000e220000000800 */
[----:B-1----:R-:W-:-:S03]  /*03e0*/  FFMA R28, R5, R9, R28 ;  /* 0x00000009051c7223 */ /* 0x002fc6000000001c */
[----:B------:R-:W-:Y:S04]  /*03f0*/  LDS R9, [R16+0x100] ;  /* 0x0001000010097984 */ /* 0x000fe80000000800 */
[----:B------:R-:W1:Y:S01]  /*0400*/  LDS.128 R4, [R17+0x10] ;  /* 0x0000100011047984 */ /* 0x000e620000000c00 */
[----:B--2---:R-:W-:-:S03]  /*0410*/  FFMA R29, R29, R10, R28 ;  /* 0x0000000a1d1d7223 */ /* 0x004fc6000000001c */
[----:B------:R-:W2:Y:S01]  /*0420*/  LDS R10, [R16+0x140] ;  /* 0x00014000100a7984 */ /* 0x000ea20000000800 */
[----:B0-----:R-:W-:-:S03]  /*0430*/  FFMA R29, R8, R11, R29 ;  /* 0x0000000b081d7223 */ /* 0x001fc6000000001d */
[----:B------:R-:W0:Y:S01]  /*0440*/  LDS R11, [R16+0x180] ;  /* 0x00018000100b7984 */ /* 0x000e220000000800 */
[----:B-1----:R-:W-:-:S03]  /*0450*/  FFMA R8, R4, R9, R29 ;  /* 0x0000000904087223 */ /* 0x002fc6000000001d */
[----:B------:R-:W1:Y:S01]  /*0460*/  LDS R4, [R16+0x1c0] ;  /* 0x0001c00010047984 */ /* 0x000e620000000800 */
[----:B--2---:R-:W-:-:S03]  /*0470*/  FFMA R8, R10, R5, R8 ;  /* 0x000000050a087223 */ /* 0x004fc60000000008 */
[----:B------:R-:W-:Y:S01]  /*0480*/  LDS R5, [R16+0x200] ;  /* 0x0002000010057984 */ /* 0x000fe20000000800 */
[----:B0-----:R-:W-:-:S03]  /*0490*/  FFMA R29, R11, R6, R8 ;  /* 0x000000060b1d7223 */ /* 0x001fc60000000008 */
[----:B------:R-:W0:Y:S04]  /*04a0*/  LDS.128 R8, [R17+0x20] ;  /* 0x0000200011087984 */ /* 0x000e280000000c00 */
[----:B------:R-:W2:Y:S01]  /*04b0*/  LDS R6, [R16+0x240] ;  /* 0x0002400010067984 */ /* 0x000ea20000000800 */
[----:B-1----:R-:W-:-:S03]  /*04c0*/  FFMA R29, R4, R7, R29 ;  /* 0x00000007041d7223 */ /* 0x002fc6000000001d */
[----:B------:R-:W1:Y:S01]  /*04d0*/  LDS R7, [R16+0x280] ;  /* 0x0002800010077984 */ /* 0x000e620000000800 */
[----:B0-----:R-:W-:-:S03]  /*04e0*/  FFMA R4, R8, R5, R29 ;  /* 0x0000000508047223 */ /* 0x001fc6000000001d */
[----:B------:R-:W0:Y:S01]  /*04f0*/  LDS R8, [R16+0x2c0] ;  /* 0x0002c00010087984 */ /* 0x000e220000000800 */
[----:B--2---:R-:W-:-:S03]  /*0500*/  FFMA R4, R6, R9, R4 ;  /* 0x0000000906047223 */ /* 0x004fc60000000004 */
[----:B------:R-:W-:Y:S01]  /*0510*/  LDS R9, [R16+0x300] ;  /* 0x0003000010097984 */ /* 0x000fe20000000800 */
[----:B-1----:R-:W-:-:S03]  /*0520*/  FFMA R29, R7, R10, R4 ;  /* 0x0000000a071d7223 */ /* 0x002fc60000000004 */
[----:B------:R-:W1:Y:S01]  /*0530*/  LDS.128 R4, [R17+0x30] ;  /* 0x0000300011047984 */ /* 0x000e620000000c00 */
[----:B0-----:R-:W-:-:S04]  /*0540*/  FFMA R11, R8, R11, R29 ;  /* 0x0000000b080b7223 */ /* 0x001fc8000000001d */
[----:B-1----:R-:W-:Y:S02]  /*0550*/  FFMA R10, R4, R9, R11 ;  /* 0x00000009040a7223 */ /* 0x002fe4000000000b */
[----:B------:R-:W0:Y:S04]  /*0560*/  LDS R11, [R16+0x380] ;  /* 0x00038000100b7984 */ /* 0x000e280000000800 */
[----:B------:R-:W1:Y:S01]  /*0570*/  LDS R4, [R16+0x3c0] ;  /* 0x0003c00010047984 */ /* 0x000e620000000800 */
[----:B------:R-:W-:Y:S01]  /*0580*/  IADD3 R29, PT, PT, R21, 0x10, RZ ;  /* 0x00000010151d7810 */ /* 0x000fe20007ffe0ff */
[----:B------:R-:W-:Y:S03]  /*0590*/  BAR.SYNC.DEFER_BLOCKING 0x0 ;  /* 0x0000000000007b1d */ /* 0x000fe60000010000 */
[----:B------:R-:W-:Y:S01]  /*05a0*/  ISETP.GE.OR P1, PT, R29, R0, P0 ;  /* 0x000000001d00720c */ /* 0x000fe20000726670 */
[----:B------:R-:W-:-:S12]  /*05b0*/  HFMA2 R29, -RZ, RZ, 0, 0 ;  /* 0x00000000ff1d7431 */ /* 0x000fd800000001ff */
[----:B------:R-:W2:Y:S01]  /*05c0*/  @!P1 LDG.E R29, desc[UR8][R26.64+0x40] ;  /* 0x000040081a1d9981 */ /* 0x000ea2000c1e1900 */
[----:B------:R-:W-:-:S04]  /*05d0*/  VIADDMNMX R9, R19, 0x10, R2, !PT ;  /* 0x0000001013097846 */ /* 0x000fc80007800102 */
[----:B------:R-:W-:-:S13]  /*05e0*/  ISETP.GE.AND P1, PT, R9, R0, PT ;  /* 0x000000000900720c */ /* 0x000fda0003f26270 */
[----:B------:R-:W3:Y:S01]  /*05f0*/  @!P1 LDC.64 R8, c[0x0][0x388] ;  /* 0x0000e200ff089b82 */ /* 0x000ee20000000a00 */
[----:B--2---:R3:W-:Y:S02]  /*0600*/  STS [R20], R29 ;  /* 0x0000001d14007388 */ /* 0x0047e40000000800 */
[----:B---3--:R-:W-:Y:S01]  /*0610*/  @!P1 IMAD.WIDE R28, R25, 0x4, R8 ;  /* 0x00000004191c9825 */ /* 0x008fe200078e0208 */
[----:B------:R-:W-:-:S06]  /*0620*/  MOV R9, RZ ;  /* 0x000000ff00097202 */ /* 0x000fcc0000000f00 */
[----:B------:R-:W2:Y:S01]  /*0630*/  @!P1 LDG.E R9, desc[UR8][R28.64] ;  /* 0x000000081c099981 */ /* 0x000ea2000c1e1900 */
[----:B------:R-:W-:-:S04]  /*0640*/  FFMA R10, R24, R5, R10 ;  /* 0x00000005180a7223 */ /* 0x000fc8000000000a */
[----:B0-----:R-:W-:-:S04]  /*0650*/  FFMA R6, R11, R6, R10 ;  /* 0x000000060b067223 */ /* 0x001fc8000000000a */
[----:B-1----:R-:W-:Y:S01]  /*0660*/  FFMA R7, R4, R7, R6 ;  /* 0x0000000704077223 */ /* 0x002fe20000000006 */
[----:B------:R-:W-:-:S04]  /*0670*/  IADD3 R14, PT, PT, R14, 0x2, RZ ;  /* 0x000000020e0e7810 */ /* 0x000fc80007ffe0ff */
[----:B------:R-:W-:Y:S02]  /*0680*/  ISETP.NE.AND P1, PT, R14, RZ, PT ;  /* 0x000000ff0e00720c */ /* 0x000fe40003f25270 */
[----:B------:R-:W-:Y:S02]  /*0690*/  IADD3 R19, PT, PT, R19, 0x20, RZ ;  /* 0x0000002013137810 */ /* 0x000fe40007ffe0ff */
[----:B------:R-:W-:Y:S02]  /*06a0*/  IADD3 R21, PT, PT, R21, 0x20, RZ ;  /* 0x0000002015157810 */ /* 0x000fe40007ffe0ff */
[----:B------:R-:W-:Y:S02]  /*06b0*/  IADD3 R12, PT, PT, R12, 0x20, RZ ;  /* 0x000000200c0c7810 */ /* 0x000fe40007ffe0ff */
[C---:B------:R-:W-:Y:S02]  /*06c0*/  LEA R23, R0.reuse, R23, 0x5 ;  /* 0x0000001700177211 */ /* 0x040fe400078e28ff */
[----:B------:R-:W-:Y:S01]  /*06d0*/  LEA R25, R0, R25, 0x5 ;  /* 0x0000001900197211 */ /* 0x000fe200078e28ff */
[----:B--2---:R-:W-:Y:S01]  /*06e0*/  STS [R18], R9 ;  /* 0x0000000912007388 */ /* 0x004fe20000000800 */
[----:B------:R-:W-:Y:S06]  /*06f0*/  BAR.SYNC.DEFER_BLOCKING 0x0 ;  /* 0x0000000000007b1d */ /* 0x000fec0000010000 */
[----:B------:R-:W-:Y:S04]  /*0700*/  LDS R5, [R16] ;  /* 0x0000000010057984 */ /* 0x000fe80000000800 */
[----:B------:R-:W0:Y:S04]  /*0710*/  LDS.128 R8, [R17] ;  /* 0x0000000011087984 */ /* 0x000e280000000c00 */
[----:B------:R-:W1:Y:S04]  /*0720*/  LDS R26, [R16+0x40] ;  /* 0x00004000101a7984 */ /* 0x000e680000000800 */
[----:B------:R-:W2:Y:S04]  /*0730*/  LDS R27, [R16+0x80] ;  /* 0x00008000101b7984 */ /* 0x000ea80000000800 */
[----:B------:R-:W3:Y:S01]  /*0740*/  LDS R24, [R16+0xc0] ;  /* 0x0000c00010187984 */ /* 0x000ee20000000800 */
[----:B0-----:R-:W-:-:S03]  /*0750*/  FFMA R8, R8, R5, R7 ;  /* 0x0000000508087223 */ /* 0x001fc60000000007 */
[----:B------:R-:W-:Y:S01]  /*0760*/  LDS.128 R4, [R17+0x10] ;  /* 0x0000100011047984 */ /* 0x000fe20000000c00 */
[----:B-1----:R-:W-:-:S03]  /*0770*/  FFMA R8, R26, R9, R8 ;  /* 0x000000091a087223 */ /* 0x002fc60000000008 */
[----:B------:R-:W0:Y:S01]  /*0780*/  LDS R9, [R16+0x100] ;  /* 0x0001000010097984 */ /* 0x000e220000000800 */
[----:B--2---:R-:W-:-:S03]  /*0790*/  FFMA R29, R27, R10, R8 ;  /* 0x0000000a1b1d7223 */ /* 0x004fc60000000008 */
[----:B------:R-:W1:Y:S04]  /*07a0*/  LDS R8, [R16+0x140] ;  /* 0x0001400010087984 */ /* 0x000e680000000800 */
[----:B------:R-:W2:Y:S01]  /*07b0*/  LDS R27, [R16+0x180] ;  /* 0x00018000101b7984 */ /* 0x000ea20000000800 */
[----:B---3--:R-:W-:-:S03]  /*07c0*/  FFMA R11, R24, R11, R29 ;  /* 0x0000000b180b7223 */ /* 0x008fc6000000001d */
[----:B------:R-:W3:Y:S04]  /*07d0*/  LDS R24, [R16+0x1c0] ;  /* 0x0001c00010187984 */ /* 0x000ee80000000800 */
[----:B------:R-:W-:Y:S01]  /*07e0*/  LDS R29, [R16+0x240] ;  /* 0x00024000101d7984 */ /* 0x000fe20000000800 */
[----:B0-----:R-:W-:-:S04]  /*07f0*/  FFMA R4, R4, R9, R11 ;  /* 0x0000000904047223 */ /* 0x001fc8000000000b */
[----:B-1----:R-:W-:Y:S02]  /*0800*/  FFMA R4, R8, R5, R4 ;  /* 0x0000000508047223 */ /* 0x002fe40000000004 */
[----:B------:R-:W-:Y:S04]  /*0810*/  LDS R5, [R16+0x200] ;  /* 0x0002000010057984 */ /* 0x000fe80000000800 */
[----:B------:R-:W0:Y:S01]  /*0820*/  LDS.128 R8, [R17+0x20] ;  /* 0x0000200011087984 */ /* 0x000e220000000c00 */
[----:B--2---:R-:W-:-:S04]  /*0830*/  FFMA R27, R27, R6, R4 ;  /* 0x000000061b1b7223 */ /* 0x004fc80000000004 */
[----:B---3--:R-:W-:Y:S02]  /*0840*/  FFMA R7, R24, R7, R27 ;  /* 0x0000000718077223 */ /* 0x008fe4000000001b */
[----:B------:R-:W1:Y:S04]  /*0850*/  LDS R27, [R16+0x280] ;  /* 0x00028000101b7984 */ /* 0x000e680000000800 */
[----:B------:R-:W2:Y:S01]  /*0860*/  LDS R24, [R16+0x2c0] ;  /* 0x0002c00010187984 */ /* 0x000ea20000000800 */
[----:B0-----:R-:W-:-:S03]  /*0870*/  FFMA R8, R8, R5, R7 ;  /* 0x0000000508087223 */ /* 0x001fc60000000007 */
[----:B------:R-:W-:Y:S01]  /*0880*/  LDS.128 R4, [R17+0x30] ;  /* 0x0000300011047984 */ /* 0x000fe20000000c00 */
[----:B------:R-:W-:-:S03]  /*0890*/  FFMA R8, R29, R9, R8 ;  /* 0x000000091d087223 */ /* 0x000fc60000000008 */
[----:B------:R-:W0:Y:S01]  /*08a0*/  LDS R9, [R16+0x300] ;  /* 0x0003000010097984 */ /* 0x000e220000000800 */
[----:B-1----:R-:W-:-:S03]  /*08b0*/  FFMA R27, R27, R10, R8 ;  /* 0x0000000a1b1b7223 */ /* 0x002fc60000000008 */
[----:B------:R-:W1:Y:S04]  /*08c0*/  LDS R29, [R16+0x340] ;  /* 0x00034000101d7984 */ /* 0x000e680000000800 */
[----:B------:R-:W3:Y:S01]  /*08d0*/  LDS R8, [R16+0x380] ;  /* 0x0003800010087984 */ /* 0x000ee20000000800 */
[----:B--2---:R-:W-:-:S03]  /*08e0*/  FFMA R11, R24, R11, R27 ;  /* 0x0000000b180b7223 */ /* 0x004fc6000000001b */
[----:B------:R-:W2:Y:S01]  /*08f0*/  LDS R27, [R16+0x3c0] ;  /* 0x0003c000101b7984 */ /* 0x000ea20000000800 */
[----:B0-----:R-:W-:-:S04]  /*0900*/  FFMA R4, R4, R9, R11 ;  /* 0x0000000904047223 */ /* 0x001fc8000000000b */
[----:B-1----:R-:W-:-:S04]  /*0910*/  FFMA R5, R29, R5, R4 ;  /* 0x000000051d057223 */ /* 0x002fc80000000004 */
[----:B---3--:R-:W-:-:S04]  /*0920*/  FFMA R6, R8, R6, R5 ;  /* 0x0000000608067223 */ /* 0x008fc80000000005 */
[----:B--2---:R-:W-:Y:S01]  /*0930*/  FFMA R7, R27, R7, R6 ;  /* 0x000000071b077223 */ /* 0x004fe20000000006 */
[----:B------:R-:W-:Y:S06]  /*0940*/  BAR.SYNC.DEFER_BLOCKING 0x0 ;  /* 0x0000000000007b1d */ /* 0x000fec0000010000 */
[----:B------:R-:W-:Y:S05]  /*0950*/  @P1 BRA `(.L_x_2) ;  /* 0xfffffff800481947 */ /* 0x000fea000383ffff */
[----:B------:R-:W-:-:S07]  /*0960*/  LOP3.LUT R4, R22, 0x7fffffe0, RZ, 0xc0, !PT ;  /* 0x7fffffe016047812 */ /* 0x000fce00078ec0ff */
.L_x_1:
[----:B------:R-:W-:-:S13]  /*0970*/  LOP3.LUT P0, RZ, R22, 0x10, RZ, 0xc0, !PT ;  /* 0x0000001016ff7812 */ /* 0x000fda000780c0ff */
[----:B------:R-:W-:Y:S05]  /*0980*/  @!P0 BRA `(.L_x_0) ;  /* 0x0000000000e08947 */ /* 0x000fea0003800000 */
[-C--:B------:R-:W-:Y:S01]  /*0990*/  IADD3 R11, PT, PT, R13, R4.reuse, RZ ;  /* 0x000000040d0b7210 */ /* 0x080fe20007ffe0ff */
[----:B------:R-:W-:Y:S01]  /*09a0*/  HFMA2 R21, -RZ, RZ, 0, 0 ;  /* 0x00000000ff157431 */ /* 0x000fe200000001ff */
[----:B------:R-:W-:Y:S02]  /*09b0*/  IADD3 R13, PT, PT, R15, R4, RZ ;  /* 0x000000040f0d7210 */ /* 0x000fe40007ffe0ff */
[-C--:B------:R-:W-:Y:S02]  /*09c0*/  ISETP.GE.AND P0, PT, R11, R0.reuse, PT ;  /* 0x000000000b00720c */ /* 0x080fe40003f06270 */
[----:B------:R-:W-:Y:S02]  /*09d0*/  VIMNMX R5, PT, PT, R2, R13, !PT ;  /* 0x0000000d02057248 */ /* 0x000fe40007fe0100 */
[-C--:B------:R-:W-:Y:S02]  /*09e0*/  ISETP.GE.U32.OR P0, PT, R3, R0.reuse, P0 ;  /* 0x000000000300720c */ /* 0x080fe40000706470 */
[----:B------:R-:W-:-:S02]  /*09f0*/  ISETP.GE.AND P1, PT, R5, R0, PT ;  /* 0x000000000500720c */ /* 0x000fc40003f26270 */
[----:B------:R-:W-:-:S09]  /*0a00*/  MOV R23, RZ ;  /* 0x000000ff00177202 */ /* 0x000fd20000000f00 */
[----:B------:R-:W0:Y:S01]  /*0a10*/  @!P0 LDC.64 R8, c[0x0][0x380] ;  /* 0x0000e000ff088b82 */ /* 0x000e220000000a00 */
[-C--:B------:R-:W-:Y:S02]  /*0a20*/  @!P0 IMAD R11, R3, R0.reuse, R11 ;  /* 0x00000000030b8224 */ /* 0x080fe400078e020b */
[----:B------:R-:W-:-:S05]  /*0a30*/  @!P1 IMAD R13, R13, R0, R2 ;  /* 0x000000000d0d9224 */ /* 0x000fca00078e0202 */
[----:B------:R-:W1:Y:S01]  /*0a40*/  @!P1 LDC.64 R4, c[0x0][0x388] ;  /* 0x0000e200ff049b82 */ /* 0x000e620000000a00 */
[----:B0-----:R-:W-:-:S05]  /*0a50*/  @!P0 IMAD.WIDE R8, R11, 0x4, R8 ;  /* 0x000000040b088825 */ /* 0x001fca00078e0208 */
[----:B------:R-:W2:Y:S01]  /*0a60*/  @!P0 LDG.E R21, desc[UR8][R8.64] ;  /* 0x0000000808158981 */ /* 0x000ea2000c1e1900 */
[----:B-1----:R-:W-:-:S05]  /*0a70*/  @!P1 IMAD.WIDE R4, R13, 0x4, R4 ;  /* 0x000000040d049825 */ /* 0x002fca00078e0204 */
        /* <DEDUP_REMOVED lines=8> */
[----:B------:R-:W3:Y:S04]  /*0b00*/  LDS R26, [R16+0xc0] ;  /* 0x0000c000101a7984 */ /* 0x000ee80000000800 */
[----:B------:R-:W-:Y:S04]  /*0b10*/  LDS R19, [R16+0x100] ;  /* 0x0001000010137984 */ /* 0x000fe80000000800 */
[----:B------:R-:W4:Y:S04]  /*0b20*/  LDS.128 R8, [R17+0x10] ;  /* 0x0000100011087984 */ /* 0x000f280000000c00 */
[----:B------:R-:W5:Y:S04]  /*0b30*/  LDS R22, [R16+0x140] ;  /* 0x0001400010167984 */ /* 0x000f680000000800 */
[----:B------:R-:W5:Y:S04]  /*0b40*/  LDS R21, [R16+0x180] ;  /* 0x0001800010157984 */ /* 0x000f680000000800 */
[----:B------:R-:W5:Y:S04]  /*0b50*/  LDS R18, [R16+0x1c0] ;  /* 0x0001c00010127984 */ /* 0x000f680000000800 */
[----:B------:R-:W-:Y:S01]  /*0b60*/  LDS R23, [R16+0x200] ;  /* 0x0002000010177984 */ /* 0x000fe20000000800 */
[----:B0-----:R-:W-:-:S03]  /*0b70*/  FFMA R12, R12, R6, R7 ;  /* 0x000000060c0c7223 */ /* 0x001fc60000000007 */
[----:B------:R-:W-:Y:S04]  /*0b80*/  LDS R20, [R16+0x240] ;  /* 0x0002400010147984 */ /* 0x000fe80000000800 */
[----:B------:R-:W0:Y:S01]  /*0b90*/  LDS.128 R4, [R17+0x20] ;  /* 0x0000200011047984 */ /* 0x000e220000000c00 */
[----:B-1----:R-:W-:-:S03]  /*0ba0*/  FFMA R12, R25, R13, R12 ;  /* 0x0000000d190c7223 */ /* 0x002fc6000000000c */
[----:B------:R-:W1:Y:S01]  /*0bb0*/  LDS R25, [R16+0x280] ;  /* 0x0002800010197984 */ /* 0x000e620000000800 */
[----:B--2---:R-:W-:-:S03]  /*0bc0*/  FFMA R27, R27, R14, R12 ;  /* 0x0000000e1b1b7223 */ /* 0x004fc6000000000c */
[----:B------:R-:W2:Y:S01]  /*0bd0*/  LDS R24, [R16+0x2c0] ;  /* 0x0002c00010187984 */ /* 0x000ea20000000800 */
[----:B---3--:R-:W-:-:S03]  /*0be0*/  FFMA R29, R26, R15, R27 ;  /* 0x0000000f1a1d7223 */ /* 0x008fc6000000001b */
[----:B------:R-:W-:Y:S04]  /*0bf0*/  LDS R27, [R16+0x300] ;  /* 0x00030000101b7984 */ /* 0x000fe80000000800 */
[----:B------:R-:W3:Y:S01]  /*0c00*/  LDS.128 R12, [R17+0x30] ;  /* 0x00003000110c7984 */ /* 0x000ee20000000c00 */
[----:B----4-:R-:W-:-:S03]  /*0c10*/  FFMA R19, R8, R19, R29 ;  /* 0x0000001308137223 */ /* 0x010fc6000000001d */
[----:B------:R-:W4:Y:S01]  /*0c20*/  LDS R8, [R16+0x340] ;  /* 0x0003400010087984 */ /* 0x000f220000000800 */
[----:B-----5:R-:W-:-:S03]  /*0c30*/  FFMA R26, R22, R9, R19 ;  /* 0x00000009161a7223 */ /* 0x020fc60000000013 */
[----:B------:R-:W5:Y:S04]  /*0c40*/  LDS R9, [R16+0x380] ;  /* 0x0003800010097984 */ /* 0x000f680000000800 */
[----:B------:R-:W5:Y:S01]  /*0c50*/  LDS R22, [R16+0x3c0] ;  /* 0x0003c00010167984 */ /* 0x000f620000000800 */
[----:B------:R-:W-:-:S04]  /*0c60*/  FFMA R21, R21, R10, R26 ;  /* 0x0000000a15157223 */ /* 0x000fc8000000001a */
[----:B------:R-:W-:-:S04]  /*0c70*/  FFMA R11, R18, R11, R21 ;  /* 0x0000000b120b7223 */ /* 0x000fc80000000015 */
[----:B0-----:R-:W-:-:S04]  /*0c80*/  FFMA R11, R4, R23, R11 ;  /* 0x00000017040b7223 */ /* 0x001fc8000000000b */
[----:B------:R-:W-:-:S04]  /*0c90*/  FFMA R20, R20, R5, R11 ;  /* 0x0000000514147223 */ /* 0x000fc8000000000b */
[----:B-1----:R-:W-:-:S04]  /*0ca0*/  FFMA R25, R25, R6, R20 ;  /* 0x0000000619197223 */ /* 0x002fc80000000014 */
[----:B--2---:R-:W-:-:S04]  /*0cb0*/  FFMA R7, R24, R7, R25 ;  /* 0x0000000718077223 */ /* 0x004fc80000000019 */
[----:B---3--:R-:W-:-:S04]  /*0cc0*/  FFMA R7, R12, R27, R7 ;  /* 0x0000001b0c077223 */ /* 0x008fc80000000007 */
[----:B----4-:R-:W-:-:S04]  /*0cd0*/  FFMA R8, R8, R13, R7 ;  /* 0x0000000d08087223 */ /* 0x010fc80000000007 */
[----:B-----5:R-:W-:-:S04]  /*0ce0*/  FFMA R9, R9, R14, R8 ;  /* 0x0000000e09097223 */ /* 0x020fc80000000008 */
[----:B------:R-:W-:Y:S01]  /*0cf0*/  FFMA R7, R22, R15, R9 ;  /* 0x0000000f16077223 */ /* 0x000fe20000000009 */
[----:B------:R-:W-:Y:S06]  /*0d00*/  BAR.SYNC.DEFER_BLOCKING 0x0 ;  /* 0x0000000000007b1d */ /* 0x000fec0000010000 */
.L_x_0:
[----:B------:R-:W-:-:S04]  /*0d10*/  VIMNMX R5, PT, PT, R3, R2, !PT ;  /* 0x0000000203057248 */ /* 0x000fc80007fe0100 */
[----:B------:R-:W-:-:S13]  /*0d20*/  ISETP.GE.AND P0, PT, R5, R0, PT ;  /* 0x000000000500720c */ /* 0x000fda0003f06270 */
[----:B------:R-:W-:Y:S05]  /*0d30*/  @P0 EXIT ;  /* 0x000000000000094d */ /* 0x000fea0003800000 */
[----:B------:R-:W0:Y:S01]  /*0d40*/  LDC.64 R4, c[0x0][0x390] ;  /* 0x0000e400ff047b82 */ /* 0x000e220000000a00 */
[----:B------:R-:W-:-:S04]  /*0d50*/  IMAD R3, R3, R0, R2 ;  /* 0x0000000003037224 */ /* 0x000fc800078e0202 */
[----:B0-----:R-:W-:-:S05]  /*0d60*/  IMAD.WIDE R2, R3, 0x4, R4 ;  /* 0x0000000403027825 */ /* 0x001fca00078e0204 */
[----:B------:R-:W-:Y:S01]  /*0d70*/  STG.E desc[UR8][R2.64], R7 ;  /* 0x0000000702007986 */ /* 0x000fe2000c101908 */
[----:B------:R-:W-:Y:S05]  /*0d80*/  EXIT ;  /* 0x000000000000794d */ /* 0x000fea0003800000 */
.L_x_3:
[----:B------:R-:W-:-:S00]  /*0d90*/  BRA `(.L_x_3) ;  /* 0xfffffffc00fc7947 */ /* 0x000fc0000383ffff */
[----:B------:R-:W-:-:S00]  /*0da0*/  NOP ;  /* 0x0000000000007918 */ /* 0x000fc00000000000 */
        /* <DEDUP_REMOVED lines=13> */
.L_x_9:


//--------------------- .text._Z19matmul_kernel_naivePKfS0_Pfi --------------------------
	.section	.text._Z19matmul_kernel_naivePKfS0_Pfi,"ax",@progbits
	.align	128
        .global         _Z19matmul_kernel_naivePKfS0_Pfi
        .type           _Z19matmul_kernel_naivePKfS0_Pfi,@function
        .size           _Z19matmul_kernel_naivePKfS0_Pfi,(.L_x_10 - _Z19matmul_kernel_naivePKfS0_Pfi)
        .other          _Z19matmul_kernel_naivePKfS0_Pfi,@"STO_CUDA_ENTRY STV_DEFAULT"
_Z19matmul_kernel_naivePKfS0_Pfi:
.text._Z19matmul_kernel_naivePKfS0_Pfi:
[----:B------:R-:W-:Y:S01]  /*0000*/  LDC R1, c[0x0][0x37c] ;  /* 0x0000df00ff017b82 */ /* 0x000fe20000000800 */
[----:B------:R-:W0:Y:S07]  /*0010*/  S2R R0, SR_TID.Y ;  /* 0x0000000000007919 */ /* 0x000e2e0000002200 */
[----:B------:R-:W0:Y:S01]  /*0020*/  S2UR UR4, SR_CTAID.Y ;  /* 0x00000000000479c3 */ /* 0x000e220000002600 */
[----:B------:R-:W1:Y:S01]  /*0030*/  LDCU UR20, c[0x0][0x398] ;  /* 0x00007300ff1477ac */ /* 0x000e620008000800 */
[----:B------:R-:W2:Y:S06]  /*0040*/  S2R R3, SR_TID.X ;  /* 0x0000000000037919 */ /* 0x000eac0000002100 */
[----:B------:R-:W0:Y:S08]  /*0050*/  LDC R13, c[0x0][0x364] ;  /* 0x0000d900ff0d7b82 */ /* 0x000e300000000800 */
[----:B------:R-:W2:Y:S08]  /*0060*/  S2UR UR5, SR_CTAID.X ;  /* 0x00000000000579c3 */ /* 0x000eb00000002500 */
[----:B------:R-:W2:Y:S01]  /*0070*/  LDC R2, c[0x0][0x360] ;  /* 0x0000d800ff027b82 */ /* 0x000ea20000000800 */
[----:B0-----:R-:W-:-:S02]  /*0080*/  IMAD R13, R13, UR4, R0 ;  /* 0x000000040d0d7c24 */ /* 0x001fc4000f8e0200 */
[----:B--2---:R-:W-:-:S05]  /*0090*/  IMAD R0, R2, UR5, R3 ;  /* 0x0000000502007c24 */ /* 0x004fca000f8e0203 */
[----:B------:R-:W-:-:S04]  /*00a0*/  VIMNMX R2, PT, PT, R13, R0, !PT ;  /* 0x000000000d027248 */ /* 0x000fc80007fe0100 */
[----:B-1----:R-:W-:-:S13]  /*00b0*/  ISETP.GE.AND P0, PT, R2, UR20, PT ;  /* 0x0000001402007c0c */ /* 0x002fda000bf06270 */
[----:B------:R-:W-:Y:S05]  /*00c0*/  @P0 EXIT ;  /* 0x000000000000094d */ /* 0x000fea0003800000 */
[----:B------:R-:W-:Y:S01]  /*00d0*/  UISETP.GE.U32.AND UP0, UPT, UR20, 0x8, UPT ;  /* 0x000000081400788c */ /* 0x000fe2000bf06070 */
[----:B------:R-:W-:Y:S02]  /*00e0*/  HFMA2 R12, -RZ, RZ, 0, 0 ;  /* 0x00000000ff0c7431 */ /* 0x000fe400000001ff */
[----:B------:R-:W-:Y:S01]  /*00f0*/  IMAD R13, R13, UR20, RZ ;  /* 0x000000140d0d7c24 */ /* 0x000fe2000f8e02ff */
[----:B------:R-:W-:Y:S01]  /*0100*/  UMOV UR4, URZ ;  /* 0x000000ff00047c82 */ /* 0x000fe20008000000 */
[----:B------:R-:W0:Y:S04]  /*0110*/  LDCU.64 UR18, c[0x0][0x358] ;  /* 0x00006b00ff1277ac */ /* 0x000e280008000a00 */
[----:B------:R-:W-:Y:S05]  /*0120*/  BRA.U !UP0, `(.L_x_4) ;  /* 0x0000000508047547 */ /* 0x000fea000b800000 */
[----:B------:R-:W1:Y:S01]  /*0130*/  LDCU.128 UR24, c[0x0][0x380] ;  /* 0x00007000ff1877ac */ /* 0x000e620008000c00 */
[----:B------:R-:W-:Y:S02]  /*0140*/  MOV R12, RZ ;  /* 0x000000ff000c7202 */ /* 0x000fe40000000f00 */
[----:B------:R-:W-:Y:S01]  /*0150*/  MOV R14, R0 ;  /* 0x00000000000e7202 */ /* 0x000fe20000000f00 */
[----:B------:R-:W-:-:S04]  /*0160*/  ULOP3.LUT UR4, UR20, 0x7ffffff8, URZ, 0xc0, !UPT ;  /* 0x7ffffff814047892 */ /* 0x000fc8000f8ec0ff */
[----:B------:R-:W-:Y:S01]  /*0170*/  UIADD3 UR5, UPT, UPT, -UR4, URZ, URZ ;  /* 0x000000ff04057290 */ /* 0x000fe2000fffe1ff */
[----:B-1----:R-:W-:Y:S01]  /*0180*/  MOV R2, UR24 ;  /* 0x0000001800027c02 */ /* 0x002fe20008000f00 */
[----:B------:R-:W-:Y:S01]  /*0190*/  UIMAD.WIDE UR6, UR20, 0x8, UR26 ;  /* 0x00000008140678a5 */ /* 0x000fe2000f8e021a */
[----:B------:R-:W-:Y:S01]  /*01a0*/  MOV R3, UR25 ;  /* 0x0000001900037c02 */ /* 0x000fe20008000f00 */
[----:B------:R-:W-:Y:S02]  /*01b0*/  UIMAD.WIDE UR8, UR20, 0xc, UR26 ;  /* 0x0000000c140878a5 */ /* 0x000fe4000f8e021a */
[----:B------:R-:W-:Y:S01]  /*01c0*/  UIMAD.WIDE UR10, UR20, 0x10, UR26 ;  /* 0x00000010140a78a5 */ /* 0x000fe2000f8e021a */
[----:B------:R-:W-:Y:S01]  /*01d0*/  IMAD.WIDE.U32 R2, R13, 0x4, R2 ;  /* 0x000000040d027825 */ /* 0x000fe200078e0002 */
[----:B------:R-:W-:Y:S02]  /*01e0*/  UIMAD.WIDE UR12, UR20, 0x14, UR26 ;  /* 0x00000014140c78a5 */ /* 0x000fe4000f8e021a */
[----:B------:R-:W-:Y:S01]  /*01f0*/  UIMAD.WIDE UR14, UR20, 0x18, UR26 ;  /* 0x00000018140e78a5 */ /* 0x000fe2000f8e021a */
[----:B------:R-:W-:Y:S01]  /*0200*/  IADD3 R2, P0, PT, R2, 0x10, RZ ;  /* 0x0000001002027810 */ /* 0x000fe20007f1e0ff */
[----:B------:R-:W-:-:S03]  /*0210*/  UIMAD.WIDE UR16, UR20, 0x1c, UR26 ;  /* 0x0000001c141078a5 */ /* 0x000fc6000f8e021a */
[----:B------:R-:W-:-:S09]  /*0220*/  IADD3.X R3, PT, PT, RZ, R3, RZ, P0, !PT ;  /* 0x00000003ff037210 */ /* 0x000fd200007fe4ff */
.L_x_5:
[----:B------:R-:W-:Y:S01]  /*0230*/  UIMAD.WIDE UR22, UR20, 0x4, UR26 ;  /* 0x00000004141678a5 */ /* 0x000fe2000f8e021a */
[----:B------:R-:W-:Y:S02]  /*0240*/  IMAD.MOV.U32 R23, RZ, RZ, 0x4 ;  /* 0x00000004ff177424 */ /* 0x000fe400078e00ff */
[----:B------:R-:W-:Y:S01]  /*0250*/  HFMA2 R11, -RZ, RZ, 0, 2.384185791015625e-07 ;  /* 0x00000004ff0b7431 */ /* 0x000fe200000001ff */
[----:B------:R-:W-:Y:S01]  /*0260*/  MOV R25, 0x4 ;  /* 0x0000000400197802 */ /* 0x000fe20000000f00 */
[----:B0-----:R-:W2:Y:S01]  /*0270*/  LDG.E R21, desc[UR18][R2.64+-0x10] ;  /* 0xfffff01202157981 */ /* 0x001ea2000c1e1900 */
[C---:B------:R-:W-:Y:S01]  /*0280*/  IMAD.WIDE R22, R14.reuse, R23, UR26 ;  /* 0x0000001a0e167e25 */ /* 0x040fe2000f8e0217 */
[----:B------:R-:W-:Y:S02]  /*0290*/  MOV R8, UR22 ;  /* 0x0000001600087c02 */ /* 0x000fe40008000f00 */
[----:B------:R-:W-:Y:S01]  /*02a0*/  MOV R9, UR23 ;  /* 0x0000001700097c02 */ /* 0x000fe20008000f00 */
[----:B------:R-:W3:Y:S02]  /*02b0*/  LDG.E R19, desc[UR18][R2.64+-0xc] ;  /* 0xfffff41202137981 */ /* 0x000ee4000c1e1900 */
[----:B------:R-:W-:-:S02]  /*02c0*/  IMAD.WIDE R8, R14, 0x4, R8 ;  /* 0x000000040e087825 */ /* 0x000fc400078e0208 */
[----:B------:R-:W2:Y:S01]  /*02d0*/  LDG.E R22, desc[UR18][R22.64] ;  /* 0x0000001216167981 */ /* 0x000ea2000c1e1900 */
[----:B------:R-:W-:Y:S01]  /*02e0*/  MOV R5, 0x4 ;  /* 0x0000000400057802 */ /* 0x000fe20000000f00 */
[C---:B------:R-:W-:Y:S02]  /*02f0*/  IMAD.WIDE R24, R14.reuse, R25, UR6 ;  /* 0x000000060e187e25 */ /* 0x040fe4000f8e0219 */
[----:B------:R0:W3:Y:S02]  /*0300*/  LDG.E R20, desc[UR18][R8.64] ;  /* 0x0000001208147981 */ /* 0x0000e4000c1e1900 */
[----:B------:R-:W-:Y:S02]  /*0310*/  IMAD.WIDE R10, R14, R11, UR8 ;  /* 0x000000080e0a7e25 */ /* 0x000fe4000f8e020b */
[----:B------:R-:W4:Y:S04]  /*0320*/  LDG.E R18, desc[UR18][R24.64] ;  /* 0x0000001218127981 */ /* 0x000f28000c1e1900 */
[----:B------:R-:W4:Y:S01]  /*0330*/  LDG.E R17, desc[UR18][R2.64+-0x8] ;  /* 0xfffff81202117981 */ /* 0x000f22000c1e1900 */
[----:B0-----:R-:W-:-:S02]  /*0340*/  HFMA2 R9, -RZ, RZ, 0, 2.384185791015625e-07 ;  /* 0x00000004ff097431 */ /* 0x001fc400000001ff */
[----:B------:R-:W-:Y:S01]  /*0350*/  IMAD.MOV.U32 R7, RZ, RZ, 0x4 ;  /* 0x00000004ff077424 */ /* 0x000fe200078e00ff */
[----:B------:R0:W5:Y:S01]  /*0360*/  LDG.E R16, desc[UR18][R10.64] ;  /* 0x000000120a107981 */ /* 0x000162000c1e1900 */
[----:B------:R-:W-:-:S03]  /*0370*/  IMAD.WIDE R4, R14, R5, UR10 ;  /* 0x0000000a0e047e25 */ /* 0x000fc6000f8e0205 */
[----:B------:R-:W5:Y:S01]  /*0380*/  LDG.E R15, desc[UR18][R2.64+-0x4] ;  /* 0xfffffc12020f7981 */ /* 0x000f62000c1e1900 */
[C---:B------:R-:W-:Y:S01]  /*0390*/  IMAD.WIDE R6, R14.reuse, R7, UR12 ;  /* 0x0000000c0e067e25 */ /* 0x040fe2000f8e0207 */
[----:B------:R-:W-:Y:S02]  /*03a0*/  MOV R27, 0x4 ;  /* 0x00000004001b7802 */ /* 0x000fe40000000f00 */
[----:B------:R1:W5:Y:S01]  /*03b0*/  LDG.E R4, desc[UR18][R4.64] ;  /* 0x0000001204047981 */ /* 0x000362000c1e1900 */
[----:B------:R-:W-:-:S03]  /*03c0*/  IMAD.WIDE R8, R14, R9, UR14 ;  /* 0x0000000e0e087e25 */ /* 0x000fc6000f8e0209 */
[----:B------:R-:W5:Y:S01]  /*03d0*/  LDG.E R23, desc[UR18][R2.64] ;  /* 0x0000001202177981 */ /* 0x000f62000c1e1900 */
[----:B0-----:R-:W-:-:S03]  /*03e0*/  IMAD.WIDE R10, R14, R27, UR16 ;  /* 0x000000100e0a7e25 */ /* 0x001fc6000f8e021b */
[----:B------:R-:W5:Y:S04]  /*03f0*/  LDG.E R7, desc[UR18][R6.64] ;  /* 0x0000001206077981 */ /* 0x000f68000c1e1900 */
[----:B------:R-:W5:Y:S04]  /*0400*/  LDG.E R24, desc[UR18][R2.64+0x4] ;  /* 0x0000041202187981 */ /* 0x000f68000c1e1900 */
[----:B------:R-:W5:Y:S04]  /*0410*/  LDG.E R8, desc[UR18][R8.64] ;  /* 0x0000001208087981 */ /* 0x000f68000c1e1900 */
[----:B------:R-:W5:Y:S04]  /*0420*/  LDG.E R25, desc[UR18][R2.64+0x8] ;  /* 0x0000081202197981 */ /* 0x000f68000c1e1900 */
[----:B------:R-:W5:Y:S04]  /*0430*/  LDG.E R10, desc[UR18][R10.64] ;  /* 0x000000120a0a7981 */ /* 0x000f68000c1e1900 */
[----:B------:R0:W5:Y:S01]  /*0440*/  LDG.E R27, desc[UR18][R2.64+0xc] ;  /* 0x00000c12021b7981 */ /* 0x000162000c1e1900 */
[----:B------:R-:W-:-:S04]  /*0450*/  UIADD3 UR5, UPT, UPT, UR5, 0x8, URZ ;  /* 0x0000000805057890 */ /* 0x000fc8000fffe0ff */
[----:B------:R-:W-:Y:S01]  /*0460*/  UISETP.NE.AND UP0, UPT, UR5, URZ, UPT ;  /* 0x000000ff0500728c */ /* 0x000fe2000bf05270 */
[----:B-1----:R-:W-:Y:S02]  /*0470*/  MOV R5, UR20 ;  /* 0x0000001400057c02 */ /* 0x002fe40008000f00 */
[----:B0-----:R-:W-:Y:S02]  /*0480*/  IADD3 R2, P0, PT, R2, 0x20, RZ ;  /* 0x0000002002027810 */ /* 0x001fe40007f1e0ff */
[----:B------:R-:W-:Y:S02]  /*0490*/  LEA R14, R5, R14, 0x3 ;  /* 0x0000000e050e7211 */ /* 0x000fe400078e18ff */
[----:B------:R-:W-:Y:S01]  /*04a0*/  IADD3.X R3, PT, PT, RZ, R3, RZ, P0, !PT ;  /* 0x00000003ff037210 */ /* 0x000fe200007fe4ff */
[----:B--2---:R-:W-:-:S04]  /*04b0*/  FFMA R22, R21, R22, R12 ;  /* 0x0000001615167223 */ /* 0x004fc8000000000c */
[----:B---3--:R-:W-:-:S04]  /*04c0*/  FFMA R20, R19, R20, R22 ;  /* 0x0000001413147223 */ /* 0x008fc80000000016 */
[----:B----4-:R-:W-:-:S04]  /*04d0*/  FFMA R18, R17, R18, R20 ;  /* 0x0000001211127223 */ /* 0x010fc80000000014 */
[----:B-----5:R-:W-:-:S04]  /*04e0*/  FFMA R16, R15, R16, R18 ;  /* 0x000000100f107223 */ /* 0x020fc80000000012 */
[----:B------:R-:W-:-:S04]  /*04f0*/  FFMA R23, R23, R4, R16 ;  /* 0x0000000417177223 */ /* 0x000fc80000000010 */
[----:B------:R-:W-:-:S04]  /*0500*/  FFMA R24, R24, R7, R23 ;  /* 0x0000000718187223 */ /* 0x000fc80000000017 */
[----:B------:R-:W-:-:S04]  /*0510*/  FFMA R8, R25, R8, R24 ;  /* 0x0000000819087223 */ /* 0x000fc80000000018 */
[----:B------:R-:W-:Y:S01]  /*0520*/  FFMA R12, R27, R10, R8 ;  /* 0x0000000a1b0c7223 */ /* 0x000fe20000000008 */
[----:B------:R-:W-:Y:S06]  /*0530*/  BRA.U UP0, `(.L_x_5) ;  /* 0xfffffffd003c7547 */ /* 0x000fec000b83ffff */
.L_x_4:
[----:B------:R-:W-:-:S04]  /*0540*/  ULOP3.LUT UR6, UR20, 0x7, URZ, 0xc0, !UPT ;  /* 0x0000000714067892 */ /* 0x000fc8000f8ec0ff */
[----:B------:R-:W-:-:S09]  /*0550*/  UISETP.NE.AND UP0, UPT, UR6, URZ, UPT ;  /* 0x000000ff0600728c */ /* 0x000fd2000bf05270 */
[----:B------:R-:W-:Y:S05]  /*0560*/  BRA.U !UP0, `(.L_x_6) ;  /* 0x0000000508387547 */ /* 0x000fea000b800000 */
[----:B------:R-:W-:Y:S02]  /*0570*/  UISETP.GE.U32.AND UP0, UPT, UR6, 0x4, UPT ;  /* 0x000000040600788c */ /* 0x000fe4000bf06070 */
[----:B------:R-:W-:-:S04]  /*0580*/  ULOP3.LUT UR5, UR20, 0x3, URZ, 0xc0, !UPT ;  /* 0x0000000314057892 */ /* 0x000fc8000f8ec0ff */
[----:B------:R-:W-:-:S03]  /*0590*/  UISETP.NE.AND UP1, UPT, UR5, URZ, UPT ;  /* 0x000000ff0500728c */ /* 0x000fc6000bf25270 */
[----:B------:R-:W-:Y:S08]  /*05a0*/  BRA.U !UP0, `(.L_x_7) ;  /* 0x00000001087c7547 */ /* 0x000ff0000b800000 */
[----:B------:R-:W1:Y:S01]  /*05b0*/  LDC.64 R6, c[0x0][0x388] ;  /* 0x0000e200ff067b82 */ /* 0x000e620000000a00 */
[----:B------:R-:W2:Y:S01]  /*05c0*/  LDCU.64 UR6, c[0x0][0x380] ;  /* 0x00007000ff0677ac */ /* 0x000ea20008000a00 */
[----:B------:R-:W-:Y:S01]  /*05d0*/  IMAD.U32 R9, RZ, RZ, UR4 ;  /* 0x00000004ff097e24 */ /* 0x000fe2000f8e00ff */
[C---:B------:R-:W-:Y:S02]  /*05e0*/  IADD3 R3, PT, PT, R13.reuse, UR4, RZ ;  /* 0x000000040d037c10 */ /* 0x040fe4000fffe0ff */
[----:B------:R-:W-:Y:S01]  /*05f0*/  IADD3 R10, P0, PT, R13, UR4, RZ ;  /* 0x000000040d0a7c10 */ /* 0x000fe2000ff1e0ff */
[----:B------:R-:W-:Y:S01]  /*0600*/  IMAD R9, R9, UR20, R0 ;  /* 0x0000001409097c24 */ /* 0x000fe2000f8e0200 */
[----:B------:R-:W-:Y:S01]  /*0610*/  MOV R11, UR20 ;  /* 0x00000014000b7c02 */ /* 0x000fe20008000f00 */
[----:B------:R-:W3:Y:S01]  /*0620*/  LDC.64 R4, c[0x0][0x380] ;  /* 0x0000e000ff047b82 */ /* 0x000ee20000000a00 */
[----:B------:R-:W-:Y:S01]  /*0630*/  MOV R15, UR20 ;  /* 0x00000014000f7c02 */ /* 0x000fe20008000f00 */
[----:B-1----:R-:W-:Y:S01]  /*0640*/  IMAD.WIDE R6, R9, 0x4, R6 ;  /* 0x0000000409067825 */ /* 0x002fe200078e0206 */
[----:B------:R-:W-:-:S05]  /*0650*/  MOV R9, UR20 ;  /* 0x0000001400097c02 */ /* 0x000fca0008000f00 */
[----:B------:R-:W-:Y:S02]  /*0660*/  IMAD.WIDE R8, R9, 0x4, R6 ;  /* 0x0000000409087825 */ /* 0x000fe400078e0206 */
[----:B0-----:R-:W4:Y:S02]  /*0670*/  LDG.E R6, desc[UR18][R6.64] ;  /* 0x0000001206067981 */ /* 0x001f24000c1e1900 */
[----:B---3--:R-:W-:Y:S01]  /*0680*/  IMAD.WIDE.U32 R4, R3, 0x4, R4 ;  /* 0x0000000403047825 */ /* 0x008fe200078e0004 */
[----:B------:R-:W-:Y:S01]  /*0690*/  IADD3.X R3, PT, PT, RZ, RZ, RZ, P0, !PT ;  /* 0x000000ffff037210 */ /* 0x000fe200007fe4ff */
[----:B------:R-:W3:Y:S01]  /*06a0*/  LDG.E R17, desc[UR18][R8.64] ;  /* 0x0000001208117981 */ /* 0x000ee2000c1e1900 */
[----:B--2---:R-:W-:-:S03]  /*06b0*/  LEA R2, P0, R10, UR6, 0x2 ;  /* 0x000000060a027c11 */ /* 0x004fc6000f8010ff */
[----:B------:R-:W4:Y:S01]  /*06c0*/  LDG.E R5, desc[UR18][R4.64] ;  /* 0x0000001204057981 */ /* 0x000f22000c1e1900 */
[----:B------:R-:W-:Y:S01]  /*06d0*/  LEA.HI.X R3, R10, UR7, R3, 0x2, P0 ;  /* 0x000000070a037c11 */ /* 0x000fe200080f1403 */
[----:B------:R-:W-:-:S04]  /*06e0*/  IMAD.WIDE R10, R11, 0x4, R8 ;  /* 0x000000040b0a7825 */ /* 0x000fc800078e0208 */
[----:B------:R-:W3:Y:S01]  /*06f0*/  LDG.E R16, desc[UR18][R2.64+0x4] ;  /* 0x0000041202107981 */ /* 0x000ee2000c1e1900 */
[----:B------:R-:W-:-:S03]  /*0700*/  IMAD.WIDE R14, R15, 0x4, R10 ;  /* 0x000000040f0e7825 */ /* 0x000fc600078e020a */
[----:B------:R-:W2:Y:S04]  /*0710*/  LDG.E R19, desc[UR18][R10.64] ;  /* 0x000000120a137981 */ /* 0x000ea8000c1e1900 */
[----:B------:R-:W2:Y:S04]  /*0720*/  LDG.E R18, desc[UR18][R2.64+0x8] ;  /* 0x0000081202127981 */ /* 0x000ea8000c1e1900 */
[----:B------:R-:W5:Y:S04]  /*0730*/  LDG.E R20, desc[UR18][R2.64+0xc] ;  /* 0x00000c1202147981 */ /* 0x000f68000c1e1900 */
[----:B------:R-:W5:Y:S01]  /*0740*/  LDG.E R14, desc[UR18][R14.64] ;  /* 0x000000120e0e7981 */ /* 0x000f62000c1e1900 */
[----:B------:R-:W-:Y:S01]  /*0750*/  UIADD3 UR4, UPT, UPT, UR4, 0x4, URZ ;  /* 0x0000000404047890 */ /* 0x000fe2000fffe0ff */
[----:B----4-:R-:W-:-:S04]  /*0760*/  FFMA R5, R5, R6, R12 ;  /* 0x0000000605057223 */ /* 0x010fc8000000000c */
[----:B---3--:R-:W-:-:S04]  /*0770*/  FFMA R5, R16, R17, R5 ;  /* 0x0000001110057223 */ /* 0x008fc80000000005 */
[----:B--2---:R-:W-:-:S04]  /*0780*/  FFMA R5, R18, R19, R5 ;  /* 0x0000001312057223 */ /* 0x004fc80000000005 */
[----:B-----5:R-:W-:-:S07]  /*0790*/  FFMA R12, R20, R14, R5 ;  /* 0x0000000e140c7223 */ /* 0x020fce0000000005 */
.L_x_7:
[----:B------:R-:W-:Y:S05]  /*07a0*/  BRA.U !UP1, `(.L_x_6) ;  /* 0x0000000109a87547 */ /* 0x000fea000b800000 */
[----:B------:R-:W-:Y:S01]  /*07b0*/  UISETP.NE.AND UP0, UPT, UR5, 0x1, UPT ;  /* 0x000000010500788c */ /* 0x000fe2000bf05270 */
[----:B------:R-:W-:Y:S01]  /*07c0*/  MOV R7, UR4 ;  /* 0x0000000400077c02 */ /* 0x000fe20008000f00 */
[----:B------:R-:W-:Y:S02]  /*07d0*/  ULOP3.LUT UR5, UR20, 0x1, URZ, 0xc0, !UPT ;  /* 0x0000000114057892 */ /* 0x000fe4000f8ec0ff */
[----:B------:R-:W-:Y:S02]  /*07e0*/  MOV R15, UR20 ;  /* 0x00000014000f7c02 */ /* 0x000fe40008000f00 */
[----:B------:R-:W-:Y:S01]  /*07f0*/  UISETP.NE.U32.AND UP1, UPT, UR5, 0x1, UPT ;  /* 0x000000010500788c */ /* 0x000fe2000bf25070 */
[----:B------:R-:W-:-:S04]  /*0800*/  PLOP3.LUT P1, PT, PT, PT, UP0, 0x80, 0x8 ;  /* 0x000000000008781c */ /* 0x000fc80003f2f008 */
[----:B------:R-:W1:Y:S01]  /*0810*/  @UP0 LDCU.128 UR8, c[0x0][0x380] ;  /* 0x00007000ff0807ac */ /* 0x000e620008000c00 */
[----:B------:R-:W-:Y:S01]  /*0820*/  PLOP3.LUT P0, PT, PT, PT, UP1, 0x80, 0x8 ;  /* 0x000000000008781c */ /* 0x000fe20003f0f018 */
[----:B------:R-:W2:Y:S04]  /*0830*/  @UP0 LDCU.64 UR6, c[0x0][0x380] ;  /* 0x00007000ff0607ac */ /* 0x000ea80008000a00 */
[----:B------:R-:W3:Y:S03]  /*0840*/  @!UP1 LDCU.128 UR12, c[0x0][0x380] ;  /* 0x00007000ff0c97ac */ /* 0x000ee60008000c00 */
[C---:B------:R-:W-:Y:S02]  /*0850*/  @P1 IADD3 R3, PT, PT, R13.reuse, UR4, RZ ;  /* 0x000000040d031c10 */ /* 0x040fe4000fffe0ff */
[----:B------:R-:W-:Y:S01]  /*0860*/  @P1 IADD3 R6, P2, PT, R13, UR4, RZ ;  /* 0x000000040d061c10 */ /* 0x000fe2000ff5e0ff */
[----:B------:R-:W-:Y:S01]  /*0870*/  @UP0 UIADD3 UR4, UPT, UPT, UR4, 0x2, URZ ;  /* 0x0000000204040890 */ /* 0x000fe2000fffe0ff */
[----:B-1----:R-:W-:Y:S01]  /*0880*/  MOV R11, UR9 ;  /* 0x00000009000b7c02 */ /* 0x002fe20008000f00 */
[----:B------:R-:W-:Y:S01]  /*0890*/  IMAD.U32 R10, RZ, RZ, UR8 ;  /* 0x00000008ff0a7e24 */ /* 0x000fe2000f8e00ff */
[----:B------:R-:W-:-:S02]  /*08a0*/  MOV R4, UR10 ;  /* 0x0000000a00047c02 */ /* 0x000fc40008000f00 */
[----:B------:R-:W-:Y:S01]  /*08b0*/  MOV R5, UR11 ;  /* 0x0000000b00057c02 */ /* 0x000fe20008000f00 */
[----:B------:R-:W-:-:S04]  /*08c0*/  @P1 IMAD.WIDE.U32 R10, R3, 0x4, R10 ;  /* 0x00000004030a1825 */ /* 0x000fc800078e000a */
[----:B------:R-:W-:Y:S01]  /*08d0*/  @P1 IMAD R3, R7, UR20, R0 ;  /* 0x0000001407031c24 */ /* 0x000fe2000f8e0200 */
[----:B------:R-:W-:Y:S01]  /*08e0*/  @P1 IADD3.X R7, PT, PT, RZ, RZ, RZ, P2, !PT ;  /* 0x000000ffff071210 */ /* 0x000fe200017fe4ff */
[----:B------:R-:W-:Y:S01]  /*08f0*/  IMAD.U32 R19, RZ, RZ, UR4 ;  /* 0x00000004ff137e24 */ /* 0x000fe2000f8e00ff */
[C---:B--2---:R-:W-:Y:S01]  /*0900*/  @P1 LEA R2, P2, R6.reuse, UR6, 0x2 ;  /* 0x0000000606021c11 */ /* 0x044fe2000f8410ff */
[----:B------:R-:W-:Y:S01]  /*0910*/  @P1 IMAD.WIDE R4, R3, 0x4, R4 ;  /* 0x0000000403041825 */ /* 0x000fe200078e0204 */
[----:B------:R-:W-:Y:S01]  /*0920*/  @!P0 IADD3 R17, PT, PT, R13, UR4, RZ ;  /* 0x000000040d118c10 */ /* 0x000fe2000fffe0ff */
[----:B0-----:R-:W2:Y:S01]  /*0930*/  @P1 LDG.E R11, desc[UR18][R10.64] ;  /* 0x000000120a0b1981 */ /* 0x001ea2000c1e1900 */
[----:B------:R-:W-:Y:S01]  /*0940*/  @P1 LEA.HI.X R3, R6, UR7, R7, 0x2, P2 ;  /* 0x0000000706031c11 */ /* 0x000fe200090f1407 */
[----:B------:R-:W-:Y:S01]  /*0950*/  @!P0 IMAD R19, R19, UR20, R0 ;  /* 0x0000001413138c24 */ /* 0x000fe2000f8e0200 */
[----:B---3--:R-:W-:Y:S01]  /*0960*/  MOV R6, UR12 ;  /* 0x0000000c00067c02 */ /* 0x008fe20008000f00 */
[----:B------:R-:W-:Y:S01]  /*0970*/  @P1 IMAD.WIDE R14, R15, 0x4, R4 ;  /* 0x000000040f0e1825 */ /* 0x000fe200078e0204 */
[----:B------:R-:W-:Y:S01]  /*0980*/  MOV R7, UR13 ;  /* 0x0000000d00077c02 */ /* 0x000fe20008000f00 */
[----:B------:R-:W2:Y:S01]  /*0990*/  @P1 LDG.E R4, desc[UR18][R4.64] ;  /* 0x0000001204041981 */ /* 0x000ea2000c1e1900 */
[----:B------:R-:W-:-:S02]  /*09a0*/  MOV R8, UR14 ;  /* 0x0000000e00087c02 */ /* 0x000fc40008000f00 */
[----:B------:R-:W-:Y:S01]  /*09b0*/  MOV R9, UR15 ;  /* 0x0000000f00097c02 */ /* 0x000fe20008000f00 */
[----:B------:R-:W-:Y:S01]  /*09c0*/  @!P0 IMAD.WIDE.U32 R6, R17, 0x4, R6 ;  /* 0x0000000411068825 */ /* 0x000fe200078e0006 */
[----:B------:R-:W3:Y:S03]  /*09d0*/  @P1 LDG.E R14, desc[UR18][R14.64] ;  /* 0x000000120e0e1981 */ /* 0x000ee6000c1e1900 */
[----:B------:R-:W-:Y:S01]  /*09e0*/  @!P0 IMAD.WIDE R8, R19, 0x4, R8 ;  /* 0x0000000413088825 */ /* 0x000fe200078e0208 */
[----:B------:R-:W3:Y:S04]  /*09f0*/  @P1 LDG.E R2, desc[UR18][R2.64+0x4] ;  /* 0x0000041202021981 */ /* 0x000ee8000c1e1900 */
[----:B------:R-:W4:Y:S04]  /*0a00*/  @!P0 LDG.E R7, desc[UR18][R6.64] ;  /* 0x0000001206078981 */ /* 0x000f28000c1e1900 */
[----:B------:R-:W4:Y:S01]  /*0a10*/  @!P0 LDG.E R8, desc[UR18][R8.64] ;  /* 0x0000001208088981 */ /* 0x000f22000c1e1900 */
[----:B--2---:R-:W-:-:S04]  /*0a20*/  @P1 FFMA R11, R11, R4, R12 ;  /* 0x000000040b0b1223 */ /* 0x004fc8000000000c */
[----:B---3--:R-:W-:-:S04]  /*0a30*/  @P1 FFMA R12, R2, R14, R11 ;  /* 0x0000000e020c1223 */ /* 0x008fc8000000000b */
[----:B----4-:R-:W-:-:S07]  /*0a40*/  @!P0 FFMA R12, R7, R8, R12 ;  /* 0x00000008070c8223 */ /* 0x010fce000000000c */
.L_x_6:
[----:B------:R-:W1:Y:S01]  /*0a50*/  LDC.64 R2, c[0x0][0x390] ;  /* 0x0000e400ff027b82 */ /* 0x000e620000000a00 */
[----:B------:R-:W-:-:S05]  /*0a60*/  IADD3 R13, PT, PT, R0, R13, RZ ;  /* 0x0000000d000d7210 */ /* 0x000fca0007ffe0ff */
[----:B-1----:R-:W-:-:S05]  /*0a70*/  IMAD.WIDE R2, R13, 0x4, R2 ;  /* 0x000000040d027825 */ /* 0x002fca00078e0202 */
[----:B0-----:R-:W-:Y:S01]  /*0a80*/  STG.E desc[UR18][R2.64], R12 ;  /* 0x0000000c02007986 */ /* 0x001fe2000c101912 */
[----:B------:R-:W-:Y:S05]  /*0a90*/  EXIT ;  /* 0x000000000000794d */ /* 0x000fea0003800000 */
.L_x_8:
        /* <DEDUP_REMOVED lines=14> */
.L_x_10:


//--------------------- .nv.shared._Z19matmul_kernel_tiledILi16EEvPKfS1_Pfi --------------------------
	.section	.nv.shared._Z19matmul_kernel_tiledILi16EEvPKfS1_Pfi,"aw",@nobits
	.sectionflags	@""
	.align	4
.nv.shared._Z19matmul_kernel_tiledILi16EEvPKfS1_Pfi:
	.zero		3072


//--------------------- .nv.shared.reserved.0     --------------------------
	.section	.nv.shared.reserved.0,"aw",@nobits
	.weak		__nv_reservedSMEM_offset_0_alias
	.size		__nv_reservedSMEM_offset_0_alias, 0, 64
	.other		__nv_reservedSMEM_offset_0_alias,@"STO_CUDA_RESERVED_SHARED STV_DEFAULT"
__nv_reservedSMEM_offset_0_alias:
	.zero		0
	.zero		64


//--------------------- .nv.constant0._Z19matmul_kernel_tiledILi16EEvPKfS1_Pfi --------------------------
	.section	.nv.constant0._Z19matmul_kernel_tiledILi16EEvPKfS1_Pfi,"a",@progbits
	.sectionflags	@""
	.align	4
.nv.constant0._Z19matmul_kernel_tiledILi16EEvPKfS1_Pfi:
	.zero		924


//--------------------- .nv.constant0._Z19matmul_kernel_naivePKfS0_Pfi --------------------------
	.section	.nv.constant0._Z19matmul_kernel_naivePKfS0_Pfi,"a",@progbits
	.sectionflags	@""
	.align	4
.nv.constant0._Z19matmul_kernel_naivePKfS0_Pfi:
	.zero		924


//--------------------- SYMBOLS --------------------------

	.type		.nv.reservedSmem.offset0,@object
	.size		.nv.reservedSmem.offset0,0x4
	.type		.nv.reservedSmem.cap,@object
	.size		.nv.reservedSmem.cap,0x4
